//
// Generated by NVIDIA NVVM Compiler
//
// Compiler Build ID: CL-36424714
// Cuda compilation tools, release 13.0, V13.0.88
// Based on NVVM 20.0.0
//

.version 9.0
.target sm_100
.address_size 64

	// .globl	_Z11p1_proposalPiS_S_i
.global .align 1 .u8 stable;
.global .align 1 .u8 no_match;
.global .align 1 .u8 gpu_reduced_size_empty;

.visible .entry _Z11p1_proposalPiS_S_i(
	.param .u64 .ptr .align 1 _Z11p1_proposalPiS_S_i_param_0,
	.param .u64 .ptr .align 1 _Z11p1_proposalPiS_S_i_param_1,
	.param .u64 .ptr .align 1 _Z11p1_proposalPiS_S_i_param_2,
	.param .u32 _Z11p1_proposalPiS_S_i_param_3
)
{
	.reg .pred 	%p<4>;
	.reg .b16 	%rs<3>;
	.reg .b32 	%r<12>;
	.reg .b64 	%rd<13>;

	ld.param.u64 	%rd2, [_Z11p1_proposalPiS_S_i_param_0];
	ld.param.u64 	%rd3, [_Z11p1_proposalPiS_S_i_param_1];
	ld.param.u64 	%rd4, [_Z11p1_proposalPiS_S_i_param_2];
	ld.param.u32 	%r3, [_Z11p1_proposalPiS_S_i_param_3];
	mov.u32 	%r4, %ctaid.x;
	mov.u32 	%r5, %ntid.x;
	mov.u32 	%r6, %tid.x;
	mad.lo.s32 	%r1, %r4, %r5, %r6;
	mov.b16 	%rs1, 1;
	st.global.u8 	[stable], %rs1;
	setp.ge.s32 	%p1, %r1, %r3;
	@%p1 bra 	$L__BB0_5;
	cvta.to.global.u64 	%rd5, %rd4;
	bar.sync 	0;
	mul.wide.s32 	%rd6, %r1, 4;
	add.s64 	%rd7, %rd5, %rd6;
	ld.global.u32 	%r2, [%rd7];
	add.s32 	%r7, %r3, -1;
	setp.lt.s32 	%p2, %r2, %r7;
	@%p2 bra 	$L__BB0_3;
	mov.b16 	%rs2, 1;
	st.global.u8 	[no_match], %rs2;
	bra.uni 	$L__BB0_5;
$L__BB0_3:
	cvta.to.global.u64 	%rd8, %rd3;
	add.s64 	%rd1, %rd8, %rd6;
	ld.global.u32 	%r8, [%rd1];
	setp.ne.s32 	%p3, %r8, %r3;
	@%p3 bra 	$L__BB0_5;
	mad.lo.s32 	%r9, %r3, %r1, %r2;
	add.s32 	%r10, %r9, 1;
	cvta.to.global.u64 	%rd10, %rd2;
	mul.wide.s32 	%rd11, %r10, 4;
	add.s64 	%rd12, %rd10, %rd11;
	ld.global.u32 	%r11, [%rd12];
	st.global.u32 	[%rd1], %r11;
$L__BB0_5:
	ret;

}
	// .globl	_Z12p1_rejectionPiS_S_S_i
.visible .entry _Z12p1_rejectionPiS_S_S_i(
	.param .u64 .ptr .align 1 _Z12p1_rejectionPiS_S_S_i_param_0,
	.param .u64 .ptr .align 1 _Z12p1_rejectionPiS_S_S_i_param_1,
	.param .u64 .ptr .align 1 _Z12p1_rejectionPiS_S_S_i_param_2,
	.param .u64 .ptr .align 1 _Z12p1_rejectionPiS_S_S_i_param_3,
	.param .u32 _Z12p1_rejectionPiS_S_S_i_param_4
)
{
	.reg .pred 	%p<11>;
	.reg .b16 	%rs<4>;
	.reg .b32 	%r<26>;
	.reg .b64 	%rd<23>;

	ld.param.u64 	%rd5, [_Z12p1_rejectionPiS_S_S_i_param_0];
	ld.param.u64 	%rd6, [_Z12p1_rejectionPiS_S_S_i_param_1];
	ld.param.u64 	%rd7, [_Z12p1_rejectionPiS_S_S_i_param_2];
	ld.param.u64 	%rd4, [_Z12p1_rejectionPiS_S_S_i_param_3];
	ld.param.u32 	%r12, [_Z12p1_rejectionPiS_S_S_i_param_4];
	cvta.to.global.u64 	%rd1, %rd7;
	cvta.to.global.u64 	%rd2, %rd5;
	cvta.to.global.u64 	%rd3, %rd6;
	mov.u32 	%r13, %ctaid.x;
	mov.u32 	%r14, %ntid.x;
	mov.u32 	%r15, %tid.x;
	mad.lo.s32 	%r1, %r13, %r14, %r15;
	setp.ge.s32 	%p1, %r1, %r12;
	@%p1 bra 	$L__BB1_17;
	bar.sync 	0;
	add.s32 	%r2, %r12, -1;
	setp.lt.s32 	%p2, %r12, 2;
	@%p2 bra 	$L__BB1_5;
	mul.wide.s32 	%rd8, %r1, 4;
	add.s64 	%rd9, %rd3, %rd8;
	ld.global.u32 	%r17, [%rd9];
	mul.lo.s32 	%r3, %r17, %r12;
	add.s32 	%r4, %r3, 1;
	mov.b32 	%r5, 0;
$L__BB1_3:
	add.s32 	%r6, %r4, %r5;
	mul.wide.s32 	%rd10, %r6, 4;
	add.s64 	%rd11, %rd2, %rd10;
	ld.global.u32 	%r18, [%rd11];
	setp.eq.s32 	%p3, %r18, %r1;
	@%p3 bra 	$L__BB1_6;
	add.s32 	%r5, %r5, 1;
	setp.eq.s32 	%p4, %r5, %r2;
	@%p4 bra 	$L__BB1_5;
	bra.uni 	$L__BB1_3;
$L__BB1_5:
	mov.b16 	%rs3, 1;
	st.global.u8 	[no_match], %rs3;
	bra.uni 	$L__BB1_17;
$L__BB1_6:
	setp.eq.s32 	%p5, %r5, %r12;
	@%p5 bra 	$L__BB1_5;
	mul.wide.s32 	%rd12, %r3, 4;
	add.s64 	%rd13, %rd1, %rd12;
	ld.global.u32 	%r8, [%rd13];
	mov.b32 	%r24, 0;
$L__BB1_8:
	add.s32 	%r20, %r4, %r24;
	mul.wide.s32 	%rd14, %r20, 4;
	add.s64 	%rd15, %rd2, %rd14;
	ld.global.u32 	%r21, [%rd15];
	setp.eq.s32 	%p6, %r21, %r8;
	mov.u32 	%r25, %r24;
	@%p6 bra 	$L__BB1_10;
	add.s32 	%r24, %r24, 1;
	setp.ne.s32 	%p7, %r24, %r2;
	mov.u32 	%r25, %r12;
	@%p7 bra 	$L__BB1_8;
$L__BB1_10:
	setp.ge.s32 	%p8, %r5, %r25;
	@%p8 bra 	$L__BB1_14;
	setp.eq.s32 	%p10, %r8, %r12;
	@%p10 bra 	$L__BB1_13;
	mul.wide.s32 	%rd16, %r8, 4;
	add.s64 	%rd17, %rd3, %rd16;
	st.global.u32 	[%rd17], %r12;
	mov.b16 	%rs2, 0;
	st.global.u8 	[stable], %rs2;
$L__BB1_13:
	add.s64 	%rd19, %rd1, %rd10;
	st.global.u32 	[%rd19], %r1;
	bra.uni 	$L__BB1_16;
$L__BB1_14:
	setp.eq.s32 	%p9, %r5, %r25;
	@%p9 bra 	$L__BB1_16;
	mov.b16 	%rs1, 0;
	st.global.u8 	[stable], %rs1;
$L__BB1_16:
	cvta.to.global.u64 	%rd20, %rd4;
	add.s64 	%rd22, %rd20, %rd8;
	atom.global.add.u32 	%r22, [%rd22], 1;
	bar.sync 	0;
$L__BB1_17:
	ret;

}
	// .globl	_Z9p1_acceptPiS_S_S_i
.visible .entry _Z9p1_acceptPiS_S_S_i(
	.param .u64 .ptr .align 1 _Z9p1_acceptPiS_S_S_i_param_0,
	.param .u64 .ptr .align 1 _Z9p1_acceptPiS_S_S_i_param_1,
	.param .u64 .ptr .align 1 _Z9p1_acceptPiS_S_S_i_param_2,
	.param .u64 .ptr .align 1 _Z9p1_acceptPiS_S_S_i_param_3,
	.param .u32 _Z9p1_acceptPiS_S_S_i_param_4
)
{
	.reg .pred 	%p<9>;
	.reg .b32 	%r<23>;
	.reg .b64 	%rd<16>;

	ld.param.u64 	%rd6, [_Z9p1_acceptPiS_S_S_i_param_0];
	ld.param.u64 	%rd7, [_Z9p1_acceptPiS_S_S_i_param_2];
	ld.param.u64 	%rd5, [_Z9p1_acceptPiS_S_S_i_param_3];
	ld.param.u32 	%r13, [_Z9p1_acceptPiS_S_S_i_param_4];
	cvta.to.global.u64 	%rd1, %rd6;
	cvta.to.global.u64 	%rd2, %rd7;
	mov.u32 	%r1, %tid.x;
	mov.u32 	%r2, %ctaid.x;
	max.s32 	%r14, %r1, %r2;
	setp.ge.s32 	%p1, %r14, %r13;
	@%p1 bra 	$L__BB2_14;
	mul.lo.s32 	%r3, %r13, %r2;
	add.s32 	%r4, %r3, %r1;
	mul.wide.u32 	%rd8, %r4, 4;
	add.s64 	%rd3, %rd2, %rd8;
	st.global.u32 	[%rd3], %r13;
	add.s64 	%rd4, %rd1, %rd8;
	ld.global.u32 	%r5, [%rd4];
	setp.eq.s32 	%p2, %r5, %r13;
	mov.u32 	%r22, %r13;
	@%p2 bra 	$L__BB2_3;
	add.s32 	%r15, %r5, %r3;
	cvta.to.global.u64 	%rd9, %rd5;
	mul.wide.s32 	%rd10, %r15, 4;
	add.s64 	%rd11, %rd9, %rd10;
	ld.global.u32 	%r22, [%rd11];
	st.global.u32 	[%rd3], %r22;
$L__BB2_3:
	setp.lt.u32 	%p3, %r13, 2;
	@%p3 bra 	$L__BB2_10;
	mov.b32 	%r21, 1;
$L__BB2_5:
	setp.lt.u32 	%p4, %r1, %r21;
	@%p4 bra 	$L__BB2_8;
	ld.global.u32 	%r17, [%rd3];
	sub.s32 	%r18, %r4, %r21;
	mul.wide.u32 	%rd12, %r18, 4;
	add.s64 	%rd13, %rd2, %rd12;
	ld.global.u32 	%r9, [%rd13];
	setp.le.s32 	%p5, %r17, %r9;
	@%p5 bra 	$L__BB2_8;
	st.global.u32 	[%rd3], %r9;
$L__BB2_8:
	bar.sync 	0;
	shl.b32 	%r21, %r21, 1;
	setp.lt.s32 	%p6, %r21, %r13;
	@%p6 bra 	$L__BB2_5;
	ld.global.u32 	%r22, [%rd3];
$L__BB2_10:
	setp.eq.s32 	%p7, %r22, %r13;
	@%p7 bra 	$L__BB2_12;
	ld.global.u32 	%r19, [%rd4];
	mul.wide.u32 	%rd14, %r3, 4;
	add.s64 	%rd15, %rd1, %rd14;
	st.global.u32 	[%rd15], %r19;
$L__BB2_12:
	setp.eq.s32 	%p8, %r1, 0;
	@%p8 bra 	$L__BB2_14;
	st.global.u32 	[%rd4], %r13;
$L__BB2_14:
	ret;

}
	// .globl	_Z11p1_evaluatePiS_i
.visible .entry _Z11p1_evaluatePiS_i(
	.param .u64 .ptr .align 1 _Z11p1_evaluatePiS_i_param_0,
	.param .u64 .ptr .align 1 _Z11p1_evaluatePiS_i_param_1,
	.param .u32 _Z11p1_evaluatePiS_i_param_2
)
{
	.reg .pred 	%p<3>;
	.reg .b16 	%rs<2>;
	.reg .b32 	%r<5>;
	.reg .b64 	%rd<11>;

	ld.param.u64 	%rd2, [_Z11p1_evaluatePiS_i_param_0];
	ld.param.u64 	%rd3, [_Z11p1_evaluatePiS_i_param_1];
	ld.param.u32 	%r3, [_Z11p1_evaluatePiS_i_param_2];
	cvta.to.global.u64 	%rd1, %rd3;
	mov.u32 	%r1, %tid.x;
	setp.ge.s32 	%p1, %r1, %r3;
	@%p1 bra 	$L__BB3_5;
	cvta.to.global.u64 	%rd4, %rd2;
	mul.wide.u32 	%rd5, %r1, 4;
	add.s64 	%rd6, %rd1, %rd5;
	st.global.u32 	[%rd6], %r3;
	bar.sync 	0;
	mul.lo.s32 	%r4, %r3, %r1;
	mul.wide.u32 	%rd7, %r4, 4;
	add.s64 	%rd8, %rd4, %rd7;
	ld.global.u32 	%r2, [%rd8];
	setp.eq.s32 	%p2, %r2, %r3;
	@%p2 bra 	$L__BB3_3;
	mul.wide.s32 	%rd9, %r2, 4;
	add.s64 	%rd10, %rd1, %rd9;
	st.global.u32 	[%rd10], %r1;
	bra.uni 	$L__BB3_4;
$L__BB3_3:
	mov.b16 	%rs1, 0;
	st.global.u8 	[stable], %rs1;
$L__BB3_4:
	bar.sync 	0;
$L__BB3_5:
	ret;

}
	// .globl	_Z9p1_removePiS_S_i
.visible .entry _Z9p1_removePiS_S_i(
	.param .u64 .ptr .align 1 _Z9p1_removePiS_S_i_param_0,
	.param .u64 .ptr .align 1 _Z9p1_removePiS_S_i_param_1,
	.param .u64 .ptr .align 1 _Z9p1_removePiS_S_i_param_2,
	.param .u32 _Z9p1_removePiS_S_i_param_3
)
{
	.reg .pred 	%p<7>;
	.reg .b32 	%r<16>;
	.reg .b64 	%rd<19>;

	ld.param.u64 	%rd2, [_Z9p1_removePiS_S_i_param_0];
	ld.param.u64 	%rd3, [_Z9p1_removePiS_S_i_param_1];
	ld.param.u64 	%rd4, [_Z9p1_removePiS_S_i_param_2];
	ld.param.u32 	%r5, [_Z9p1_removePiS_S_i_param_3];
	cvta.to.global.u64 	%rd1, %rd4;
	mov.u32 	%r1, %tid.x;
	mov.u32 	%r2, %ctaid.x;
	add.s32 	%r6, %r5, -1;
	setp.ge.s32 	%p1, %r1, %r6;
	setp.ge.s32 	%p2, %r2, %r5;
	or.pred  	%p3, %p2, %p1;
	@%p3 bra 	$L__BB4_3;
	cvta.to.global.u64 	%rd5, %rd3;
	mul.lo.s32 	%r3, %r5, %r2;
	add.s32 	%r7, %r3, %r1;
	mul.wide.u32 	%rd6, %r7, 4;
	add.s64 	%rd7, %rd1, %rd6;
	ld.global.u32 	%r4, [%rd7];
	mul.wide.u32 	%rd8, %r3, 4;
	add.s64 	%rd9, %rd5, %rd8;
	ld.global.u32 	%r8, [%rd9];
	add.s32 	%r9, %r8, %r3;
	mul.wide.s32 	%rd10, %r9, 4;
	add.s64 	%rd11, %rd1, %rd10;
	ld.global.u32 	%r10, [%rd11];
	setp.le.s32 	%p4, %r4, %r10;
	setp.eq.s32 	%p5, %r4, %r5;
	or.pred  	%p6, %p4, %p5;
	@%p6 bra 	$L__BB4_3;
	cvta.to.global.u64 	%rd12, %rd2;
	add.s32 	%r11, %r4, %r3;
	mul.wide.s32 	%rd13, %r11, 4;
	add.s64 	%rd14, %rd12, %rd13;
	st.global.u32 	[%rd14], %r5;
	mul.lo.s32 	%r12, %r5, %r1;
	add.s32 	%r13, %r12, %r2;
	mul.wide.u32 	%rd15, %r13, 4;
	add.s64 	%rd16, %rd1, %rd15;
	ld.global.u32 	%r14, [%rd16];
	add.s32 	%r15, %r14, %r12;
	mul.wide.s32 	%rd17, %r15, 4;
	add.s64 	%rd18, %rd12, %rd17;
	st.global.u32 	[%rd18], %r5;
$L__BB4_3:
	ret;

}
	// .globl	_Z8p1_shiftPiS_i
.visible .entry _Z8p1_shiftPiS_i(
	.param .u64 .ptr .align 1 _Z8p1_shiftPiS_i_param_0,
	.param .u64 .ptr .align 1 _Z8p1_shiftPiS_i_param_1,
	.param .u32 _Z8p1_shiftPiS_i_param_2
)
{
	.reg .pred 	%p<36>;
	.reg .b16 	%rs<2>;
	.reg .b32 	%r<155>;
	.reg .b64 	%rd<55>;

	ld.param.u64 	%rd8, [_Z8p1_shiftPiS_i_param_0];
	ld.param.u64 	%rd7, [_Z8p1_shiftPiS_i_param_1];
	ld.param.u32 	%r85, [_Z8p1_shiftPiS_i_param_2];
	cvta.to.global.u64 	%rd1, %rd8;
	mov.u32 	%r86, %ctaid.x;
	mov.u32 	%r87, %ntid.x;
	mov.u32 	%r88, %tid.x;
	mad.lo.s32 	%r1, %r86, %r87, %r88;
	setp.ge.s32 	%p1, %r1, %r85;
	@%p1 bra 	$L__BB5_55;
	setp.lt.s32 	%p2, %r85, 1;
	mov.b32 	%r125, 0;
	@%p2 bra 	$L__BB5_42;
	mul.lo.s32 	%r2, %r85, %r1;
	add.s32 	%r92, %r85, -1;
	and.b32  	%r3, %r85, 7;
	setp.lt.u32 	%p3, %r92, 7;
	mov.b32 	%r141, 0;
	mov.u32 	%r125, %r141;
	@%p3 bra 	$L__BB5_21;
	and.b32  	%r141, %r85, 2147483640;
	neg.s32 	%r123, %r141;
	add.s64 	%rd2, %rd1, 16;
	mov.b32 	%r125, 0;
	mov.u32 	%r122, %r2;
$L__BB5_4:
	.pragma "nounroll";
	mul.wide.s32 	%rd9, %r122, 4;
	add.s64 	%rd3, %rd2, %rd9;
	ld.global.u32 	%r9, [%rd3+-16];
	setp.eq.s32 	%p4, %r9, %r85;
	@%p4 bra 	$L__BB5_6;
	add.s32 	%r10, %r125, 1;
	add.s32 	%r94, %r125, %r2;
	mul.wide.s32 	%rd10, %r94, 4;
	add.s64 	%rd11, %rd1, %rd10;
	st.global.u32 	[%rd11], %r9;
	mov.u32 	%r125, %r10;
$L__BB5_6:
	ld.global.u32 	%r12, [%rd3+-12];
	setp.eq.s32 	%p5, %r12, %r85;
	@%p5 bra 	$L__BB5_8;
	add.s32 	%r13, %r125, 1;
	add.s32 	%r95, %r125, %r2;
	mul.wide.s32 	%rd12, %r95, 4;
	add.s64 	%rd13, %rd1, %rd12;
	st.global.u32 	[%rd13], %r12;
	mov.u32 	%r125, %r13;
$L__BB5_8:
	ld.global.u32 	%r15, [%rd3+-8];
	setp.eq.s32 	%p6, %r15, %r85;
	@%p6 bra 	$L__BB5_10;
	add.s32 	%r16, %r125, 1;
	add.s32 	%r96, %r125, %r2;
	mul.wide.s32 	%rd14, %r96, 4;
	add.s64 	%rd15, %rd1, %rd14;
	st.global.u32 	[%rd15], %r15;
	mov.u32 	%r125, %r16;
$L__BB5_10:
	ld.global.u32 	%r18, [%rd3+-4];
	setp.eq.s32 	%p7, %r18, %r85;
	@%p7 bra 	$L__BB5_12;
	add.s32 	%r19, %r125, 1;
	add.s32 	%r97, %r125, %r2;
	mul.wide.s32 	%rd16, %r97, 4;
	add.s64 	%rd17, %rd1, %rd16;
	st.global.u32 	[%rd17], %r18;
	mov.u32 	%r125, %r19;
$L__BB5_12:
	ld.global.u32 	%r21, [%rd3];
	setp.eq.s32 	%p8, %r21, %r85;
	@%p8 bra 	$L__BB5_14;
	add.s32 	%r22, %r125, 1;
	add.s32 	%r98, %r125, %r2;
	mul.wide.s32 	%rd18, %r98, 4;
	add.s64 	%rd19, %rd1, %rd18;
	st.global.u32 	[%rd19], %r21;
	mov.u32 	%r125, %r22;
$L__BB5_14:
	ld.global.u32 	%r24, [%rd3+4];
	setp.eq.s32 	%p9, %r24, %r85;
	@%p9 bra 	$L__BB5_16;
	add.s32 	%r25, %r125, 1;
	add.s32 	%r99, %r125, %r2;
	mul.wide.s32 	%rd20, %r99, 4;
	add.s64 	%rd21, %rd1, %rd20;
	st.global.u32 	[%rd21], %r24;
	mov.u32 	%r125, %r25;
$L__BB5_16:
	ld.global.u32 	%r27, [%rd3+8];
	setp.eq.s32 	%p10, %r27, %r85;
	@%p10 bra 	$L__BB5_18;
	add.s32 	%r28, %r125, 1;
	add.s32 	%r100, %r125, %r2;
	mul.wide.s32 	%rd22, %r100, 4;
	add.s64 	%rd23, %rd1, %rd22;
	st.global.u32 	[%rd23], %r27;
	mov.u32 	%r125, %r28;
$L__BB5_18:
	ld.global.u32 	%r30, [%rd3+12];
	setp.eq.s32 	%p11, %r30, %r85;
	@%p11 bra 	$L__BB5_20;
	add.s32 	%r31, %r125, 1;
	add.s32 	%r101, %r125, %r2;
	mul.wide.s32 	%rd24, %r101, 4;
	add.s64 	%rd25, %rd1, %rd24;
	st.global.u32 	[%rd25], %r30;
	mov.u32 	%r125, %r31;
$L__BB5_20:
	add.s32 	%r123, %r123, 8;
	add.s32 	%r122, %r122, 8;
	setp.ne.s32 	%p12, %r123, 0;
	@%p12 bra 	$L__BB5_4;
$L__BB5_21:
	setp.eq.s32 	%p13, %r3, 0;
	@%p13 bra 	$L__BB5_42;
	and.b32  	%r38, %r85, 3;
	setp.lt.u32 	%p14, %r3, 4;
	@%p14 bra 	$L__BB5_32;
	add.s32 	%r103, %r141, %r2;
	mul.wide.s32 	%rd26, %r103, 4;
	add.s64 	%rd4, %rd1, %rd26;
	ld.global.u32 	%r39, [%rd4];
	setp.eq.s32 	%p15, %r39, %r85;
	@%p15 bra 	$L__BB5_25;
	add.s32 	%r40, %r125, 1;
	add.s32 	%r104, %r125, %r2;
	mul.wide.s32 	%rd27, %r104, 4;
	add.s64 	%rd28, %rd1, %rd27;
	st.global.u32 	[%rd28], %r39;
	mov.u32 	%r125, %r40;
$L__BB5_25:
	ld.global.u32 	%r42, [%rd4+4];
	setp.eq.s32 	%p16, %r42, %r85;
	@%p16 bra 	$L__BB5_27;
	add.s32 	%r43, %r125, 1;
	add.s32 	%r105, %r125, %r2;
	mul.wide.s32 	%rd29, %r105, 4;
	add.s64 	%rd30, %rd1, %rd29;
	st.global.u32 	[%rd30], %r42;
	mov.u32 	%r125, %r43;
$L__BB5_27:
	ld.global.u32 	%r45, [%rd4+8];
	setp.eq.s32 	%p17, %r45, %r85;
	@%p17 bra 	$L__BB5_29;
	add.s32 	%r46, %r125, 1;
	add.s32 	%r106, %r125, %r2;
	mul.wide.s32 	%rd31, %r106, 4;
	add.s64 	%rd32, %rd1, %rd31;
	st.global.u32 	[%rd32], %r45;
	mov.u32 	%r125, %r46;
$L__BB5_29:
	ld.global.u32 	%r48, [%rd4+12];
	setp.eq.s32 	%p18, %r48, %r85;
	@%p18 bra 	$L__BB5_31;
	add.s32 	%r49, %r125, 1;
	add.s32 	%r107, %r125, %r2;
	mul.wide.s32 	%rd33, %r107, 4;
	add.s64 	%rd34, %rd1, %rd33;
	st.global.u32 	[%rd34], %r48;
	mov.u32 	%r125, %r49;
$L__BB5_31:
	add.s32 	%r141, %r141, 4;
$L__BB5_32:
	setp.eq.s32 	%p19, %r38, 0;
	@%p19 bra 	$L__BB5_42;
	setp.eq.s32 	%p20, %r38, 1;
	@%p20 bra 	$L__BB5_39;
	add.s32 	%r109, %r141, %r2;
	mul.wide.s32 	%rd35, %r109, 4;
	add.s64 	%rd5, %rd1, %rd35;
	ld.global.u32 	%r55, [%rd5];
	setp.eq.s32 	%p21, %r55, %r85;
	@%p21 bra 	$L__BB5_36;
	add.s32 	%r56, %r125, 1;
	add.s32 	%r110, %r125, %r2;
	mul.wide.s32 	%rd36, %r110, 4;
	add.s64 	%rd37, %rd1, %rd36;
	st.global.u32 	[%rd37], %r55;
	mov.u32 	%r125, %r56;
$L__BB5_36:
	ld.global.u32 	%r58, [%rd5+4];
	setp.eq.s32 	%p22, %r58, %r85;
	@%p22 bra 	$L__BB5_38;
	add.s32 	%r59, %r125, 1;
	add.s32 	%r111, %r125, %r2;
	mul.wide.s32 	%rd38, %r111, 4;
	add.s64 	%rd39, %rd1, %rd38;
	st.global.u32 	[%rd39], %r58;
	mov.u32 	%r125, %r59;
$L__BB5_38:
	add.s32 	%r141, %r141, 2;
$L__BB5_39:
	and.b32  	%r112, %r85, 1;
	setp.eq.b32 	%p23, %r112, 1;
	not.pred 	%p24, %p23;
	@%p24 bra 	$L__BB5_42;
	add.s32 	%r113, %r141, %r2;
	mul.wide.s32 	%rd40, %r113, 4;
	add.s64 	%rd41, %rd1, %rd40;
	ld.global.u32 	%r65, [%rd41];
	setp.eq.s32 	%p25, %r65, %r85;
	@%p25 bra 	$L__BB5_42;
	add.s32 	%r66, %r125, 1;
	add.s32 	%r114, %r125, %r2;
	mul.wide.s32 	%rd42, %r114, 4;
	add.s64 	%rd43, %rd1, %rd42;
	st.global.u32 	[%rd43], %r65;
	mov.u32 	%r125, %r66;
$L__BB5_42:
	add.s32 	%r115, %r125, -1;
	cvta.to.global.u64 	%rd44, %rd7;
	mul.wide.s32 	%rd45, %r1, 4;
	add.s64 	%rd46, %rd44, %rd45;
	st.global.u32 	[%rd46], %r115;
	setp.lt.s32 	%p26, %r125, 2;
	@%p26 bra 	$L__BB5_56;
	setp.ge.s32 	%p27, %r125, %r85;
	@%p27 bra 	$L__BB5_55;
	mul.lo.s32 	%r68, %r85, %r1;
	sub.s32 	%r69, %r85, %r125;
	and.b32  	%r70, %r69, 7;
	sub.s32 	%r116, %r125, %r85;
	setp.gt.u32 	%p28, %r116, -8;
	@%p28 bra 	$L__BB5_47;
	and.b32  	%r117, %r69, -8;
	neg.s32 	%r150, %r117;
	add.s64 	%rd6, %rd1, 16;
	add.s32 	%r149, %r125, %r68;
$L__BB5_46:
	.pragma "nounroll";
	mul.wide.s32 	%rd47, %r149, 4;
	add.s64 	%rd48, %rd6, %rd47;
	st.global.u32 	[%rd48+-16], %r85;
	st.global.u32 	[%rd48+-12], %r85;
	st.global.u32 	[%rd48+-8], %r85;
	st.global.u32 	[%rd48+-4], %r85;
	st.global.u32 	[%rd48], %r85;
	st.global.u32 	[%rd48+4], %r85;
	st.global.u32 	[%rd48+8], %r85;
	add.s32 	%r125, %r125, 8;
	st.global.u32 	[%rd48+12], %r85;
	add.s32 	%r150, %r150, 8;
	add.s32 	%r149, %r149, 8;
	setp.ne.s32 	%p29, %r150, 0;
	@%p29 bra 	$L__BB5_46;
$L__BB5_47:
	setp.eq.s32 	%p30, %r70, 0;
	@%p30 bra 	$L__BB5_55;
	and.b32  	%r80, %r69, 3;
	setp.lt.u32 	%p31, %r70, 4;
	@%p31 bra 	$L__BB5_50;
	add.s32 	%r118, %r125, %r68;
	mul.wide.s32 	%rd49, %r118, 4;
	add.s64 	%rd50, %rd1, %rd49;
	st.global.u32 	[%rd50], %r85;
	st.global.u32 	[%rd50+4], %r85;
	st.global.u32 	[%rd50+8], %r85;
	st.global.u32 	[%rd50+12], %r85;
	add.s32 	%r125, %r125, 4;
$L__BB5_50:
	setp.eq.s32 	%p32, %r80, 0;
	@%p32 bra 	$L__BB5_55;
	setp.eq.s32 	%p33, %r80, 1;
	@%p33 bra 	$L__BB5_53;
	add.s32 	%r119, %r125, %r68;
	mul.wide.s32 	%rd51, %r119, 4;
	add.s64 	%rd52, %rd1, %rd51;
	st.global.u32 	[%rd52], %r85;
	st.global.u32 	[%rd52+4], %r85;
	add.s32 	%r125, %r125, 2;
$L__BB5_53:
	and.b32  	%r120, %r69, 1;
	setp.eq.b32 	%p34, %r120, 1;
	not.pred 	%p35, %p34;
	@%p35 bra 	$L__BB5_55;
	add.s32 	%r121, %r125, %r68;
	mul.wide.s32 	%rd53, %r121, 4;
	add.s64 	%rd54, %rd1, %rd53;
	st.global.u32 	[%rd54], %r85;
$L__BB5_55:
	ret;
$L__BB5_56:
	mov.b16 	%rs1, 1;
	st.global.u8 	[no_match], %rs1;
	bra.uni 	$L__BB5_55;

}
	// .globl	_Z8get_rankPiiS_S_
.visible .entry _Z8get_rankPiiS_S_(
	.param .u64 .ptr .align 1 _Z8get_rankPiiS_S__param_0,
	.param .u32 _Z8get_rankPiiS_S__param_1,
	.param .u64 .ptr .align 1 _Z8get_rankPiiS_S__param_2,
	.param .u64 .ptr .align 1 _Z8get_rankPiiS_S__param_3
)
{
	.reg .pred 	%p<4>;
	.reg .b32 	%r<11>;
	.reg .b64 	%rd<17>;

	ld.param.u64 	%rd2, [_Z8get_rankPiiS_S__param_0];
	ld.param.u32 	%r5, [_Z8get_rankPiiS_S__param_1];
	ld.param.u64 	%rd4, [_Z8get_rankPiiS_S__param_2];
	ld.param.u64 	%rd3, [_Z8get_rankPiiS_S__param_3];
	cvta.to.global.u64 	%rd1, %rd4;
	mov.u32 	%r1, %tid.x;
	mov.u32 	%r2, %ctaid.x;
	max.s32 	%r6, %r1, %r2;
	setp.ge.s32 	%p1, %r6, %r5;
	@%p1 bra 	$L__BB6_5;
	cvta.to.global.u64 	%rd5, %rd3;
	mul.lo.s32 	%r3, %r5, %r2;
	add.s32 	%r4, %r3, %r1;
	mul.wide.u32 	%rd6, %r4, 4;
	add.s64 	%rd7, %rd1, %rd6;
	st.global.u32 	[%rd7], %r5;
	mul.wide.u32 	%rd8, %r2, 4;
	add.s64 	%rd9, %rd5, %rd8;
	ld.global.u32 	%r7, [%rd9];
	setp.gt.s32 	%p2, %r1, %r7;
	@%p2 bra 	$L__BB6_3;
	cvta.to.global.u64 	%rd10, %rd2;
	add.s64 	%rd12, %rd10, %rd6;
	ld.global.u32 	%r8, [%rd12];
	add.s32 	%r9, %r8, %r3;
	mul.wide.s32 	%rd13, %r9, 4;
	add.s64 	%rd14, %rd1, %rd13;
	st.global.u32 	[%rd14], %r1;
$L__BB6_3:
	setp.ne.s32 	%p3, %r1, %r2;
	@%p3 bra 	$L__BB6_5;
	mad.lo.s32 	%r10, %r5, %r1, %r1;
	mul.wide.u32 	%rd15, %r10, 4;
	add.s64 	%rd16, %rd1, %rd15;
	st.global.u32 	[%rd16], %r5;
$L__BB6_5:
	bar.sync 	0;
	ret;

}
	// .globl	_Z9p2_removePiS_S_iS_i
.visible .entry _Z9p2_removePiS_S_iS_i(
	.param .u64 .ptr .align 1 _Z9p2_removePiS_S_iS_i_param_0,
	.param .u64 .ptr .align 1 _Z9p2_removePiS_S_iS_i_param_1,
	.param .u64 .ptr .align 1 _Z9p2_removePiS_S_iS_i_param_2,
	.param .u32 _Z9p2_removePiS_S_iS_i_param_3,
	.param .u64 .ptr .align 1 _Z9p2_removePiS_S_iS_i_param_4,
	.param .u32 _Z9p2_removePiS_S_iS_i_param_5
)
{
	.reg .pred 	%p<6>;
	.reg .b16 	%rs<3>;
	.reg .b32 	%r<28>;
	.reg .b64 	%rd<31>;

	ld.param.u64 	%rd6, [_Z9p2_removePiS_S_iS_i_param_0];
	ld.param.u64 	%rd7, [_Z9p2_removePiS_S_iS_i_param_1];
	ld.param.u64 	%rd8, [_Z9p2_removePiS_S_iS_i_param_2];
	ld.param.u32 	%r3, [_Z9p2_removePiS_S_iS_i_param_3];
	ld.param.u64 	%rd9, [_Z9p2_removePiS_S_iS_i_param_4];
	ld.param.u32 	%r4, [_Z9p2_removePiS_S_iS_i_param_5];
	cvta.to.global.u64 	%rd1, %rd7;
	cvta.to.global.u64 	%rd2, %rd6;
	cvta.to.global.u64 	%rd3, %rd9;
	cvta.to.global.u64 	%rd4, %rd8;
	mov.u32 	%r5, %ctaid.x;
	mov.u32 	%r6, %ntid.x;
	mov.u32 	%r7, %tid.x;
	mad.lo.s32 	%r1, %r5, %r6, %r7;
	bar.sync 	0;
	setp.ge.s32 	%p1, %r1, %r4;
	@%p1 bra 	$L__BB7_7;
	mul.wide.s32 	%rd10, %r1, 4;
	add.s64 	%rd5, %rd4, %rd10;
	ld.global.u32 	%r2, [%rd5];
	setp.eq.s32 	%p2, %r2, %r3;
	@%p2 bra 	$L__BB7_7;
	and.b32  	%r8, %r1, -2147483647;
	setp.ne.s32 	%p3, %r8, 1;
	@%p3 bra 	$L__BB7_5;
	mul.wide.u32 	%rd19, %r1, 4;
	add.s64 	%rd20, %rd4, %rd19;
	mul.lo.s32 	%r18, %r2, %r3;
	add.s32 	%r19, %r1, -1;
	mul.wide.u32 	%rd21, %r19, 4;
	add.s64 	%rd22, %rd4, %rd21;
	ld.global.u32 	%r20, [%rd22];
	add.s32 	%r21, %r18, %r20;
	mul.wide.s32 	%rd23, %r21, 4;
	add.s64 	%rd24, %rd3, %rd23;
	ld.global.u32 	%r22, [%rd24];
	add.s32 	%r23, %r22, %r18;
	mul.wide.s32 	%rd25, %r23, 4;
	add.s64 	%rd26, %rd2, %rd25;
	st.global.u32 	[%rd26], %r3;
	ld.global.u32 	%r24, [%rd20];
	mul.wide.s32 	%rd27, %r24, 4;
	add.s64 	%rd28, %rd1, %rd27;
	atom.global.add.u32 	%r25, [%rd28], -1;
	ld.global.u32 	%r26, [%rd20];
	mul.wide.s32 	%rd29, %r26, 4;
	add.s64 	%rd30, %rd1, %rd29;
	ld.global.u32 	%r27, [%rd30];
	setp.ne.s32 	%p5, %r27, 0;
	@%p5 bra 	$L__BB7_7;
	mov.b16 	%rs2, 1;
	st.global.u8 	[no_match], %rs2;
	bra.uni 	$L__BB7_7;
$L__BB7_5:
	mul.lo.s32 	%r9, %r2, %r3;
	ld.global.u32 	%r10, [%rd5+4];
	add.s32 	%r11, %r9, %r10;
	mul.wide.s32 	%rd11, %r11, 4;
	add.s64 	%rd12, %rd3, %rd11;
	ld.global.u32 	%r12, [%rd12];
	add.s32 	%r13, %r12, %r9;
	mul.wide.s32 	%rd13, %r13, 4;
	add.s64 	%rd14, %rd2, %rd13;
	st.global.u32 	[%rd14], %r3;
	ld.global.u32 	%r14, [%rd5];
	mul.wide.s32 	%rd15, %r14, 4;
	add.s64 	%rd16, %rd1, %rd15;
	atom.global.add.u32 	%r15, [%rd16], -1;
	ld.global.u32 	%r16, [%rd5];
	mul.wide.s32 	%rd17, %r16, 4;
	add.s64 	%rd18, %rd1, %rd17;
	ld.global.u32 	%r17, [%rd18];
	setp.ne.s32 	%p4, %r17, 0;
	@%p4 bra 	$L__BB7_7;
	mov.b16 	%rs1, 1;
	st.global.u8 	[no_match], %rs1;
$L__BB7_7:
	ret;

}
	// .globl	_Z22p2_getSecondLastChoicePiS_S_S_i
.visible .entry _Z22p2_getSecondLastChoicePiS_S_S_i(
	.param .u64 .ptr .align 1 _Z22p2_getSecondLastChoicePiS_S_S_i_param_0,
	.param .u64 .ptr .align 1 _Z22p2_getSecondLastChoicePiS_S_S_i_param_1,
	.param .u64 .ptr .align 1 _Z22p2_getSecondLastChoicePiS_S_S_i_param_2,
	.param .u64 .ptr .align 1 _Z22p2_getSecondLastChoicePiS_S_S_i_param_3,
	.param .u32 _Z22p2_getSecondLastChoicePiS_S_S_i_param_4
)
{
	.reg .pred 	%p<7>;
	.reg .b16 	%rs<2>;
	.reg .b32 	%r<17>;
	.reg .b64 	%rd<21>;

	ld.param.u64 	%rd7, [_Z22p2_getSecondLastChoicePiS_S_S_i_param_0];
	ld.param.u64 	%rd5, [_Z22p2_getSecondLastChoicePiS_S_S_i_param_1];
	ld.param.u64 	%rd6, [_Z22p2_getSecondLastChoicePiS_S_S_i_param_2];
	ld.param.u64 	%rd8, [_Z22p2_getSecondLastChoicePiS_S_S_i_param_3];
	ld.param.u32 	%r9, [_Z22p2_getSecondLastChoicePiS_S_S_i_param_4];
	cvta.to.global.u64 	%rd1, %rd8;
	cvta.to.global.u64 	%rd2, %rd7;
	mov.u32 	%r1, %tid.x;
	mov.u32 	%r2, %ctaid.x;
	max.s32 	%r10, %r1, %r2;
	setp.ge.s32 	%p1, %r10, %r9;
	@%p1 bra 	$L__BB8_10;
	mul.lo.s32 	%r3, %r9, %r2;
	add.s32 	%r11, %r3, %r1;
	mul.wide.u32 	%rd9, %r11, 4;
	add.s64 	%rd3, %rd2, %rd9;
	ld.global.u32 	%r12, [%rd3];
	setp.lt.s32 	%p2, %r12, %r9;
	@%p2 bra 	$L__BB8_5;
	mul.wide.u32 	%rd10, %r2, 4;
	add.s64 	%rd11, %rd1, %rd10;
	ld.global.u32 	%r15, [%rd11];
$L__BB8_3:
	setp.ne.s32 	%p4, %r15, 0;
	@%p4 bra 	$L__BB8_10;
	mov.b16 	%rs1, 1;
	st.global.u8 	[no_match], %rs1;
	bra.uni 	$L__BB8_10;
$L__BB8_5:
	mul.wide.u32 	%rd12, %r2, 4;
	add.s64 	%rd4, %rd1, %rd12;
	ld.global.u32 	%r15, [%rd4];
	setp.lt.s32 	%p3, %r15, 2;
	@%p3 bra 	$L__BB8_3;
	setp.ne.s32 	%p5, %r1, 2;
	@%p5 bra 	$L__BB8_8;
	mul.wide.u32 	%rd13, %r3, 4;
	add.s64 	%rd14, %rd2, %rd13;
	ld.global.u32 	%r13, [%rd14+8];
	cvta.to.global.u64 	%rd15, %rd6;
	add.s64 	%rd17, %rd15, %rd12;
	st.global.u32 	[%rd17], %r13;
	ld.global.u32 	%r15, [%rd4];
$L__BB8_8:
	setp.ne.s32 	%p6, %r1, %r15;
	@%p6 bra 	$L__BB8_10;
	ld.global.u32 	%r14, [%rd3];
	cvta.to.global.u64 	%rd18, %rd5;
	add.s64 	%rd20, %rd18, %rd12;
	st.global.u32 	[%rd20], %r14;
$L__BB8_10:
	ret;

}
	// .globl	_Z17get_reduced_sizesPii
.visible .entry _Z17get_reduced_sizesPii(
	.param .u64 .ptr .align 1 _Z17get_reduced_sizesPii_param_0,
	.param .u32 _Z17get_reduced_sizesPii_param_1
)
{
	.reg .pred 	%p<3>;
	.reg .b16 	%rs<2>;
	.reg .b32 	%r<7>;
	.reg .b64 	%rd<5>;

	ld.param.u64 	%rd1, [_Z17get_reduced_sizesPii_param_0];
	ld.param.u32 	%r2, [_Z17get_reduced_sizesPii_param_1];
	mov.u32 	%r3, %ctaid.x;
	mov.u32 	%r4, %ntid.x;
	mov.u32 	%r5, %tid.x;
	mad.lo.s32 	%r1, %r3, %r4, %r5;
	setp.ge.s32 	%p1, %r1, %r2;
	@%p1 bra 	$L__BB9_3;
	cvta.to.global.u64 	%rd2, %rd1;
	mul.wide.s32 	%rd3, %r1, 4;
	add.s64 	%rd4, %rd2, %rd3;
	ld.global.u32 	%r6, [%rd4];
	setp.gt.s32 	%p2, %r6, 0;
	@%p2 bra 	$L__BB9_3;
	mov.b16 	%rs1, 1;
	st.global.u8 	[gpu_reduced_size_empty], %rs1;
$L__BB9_3:
	ret;

}
	// .globl	_Z19fill_matching_zerosPii
.visible .entry _Z19fill_matching_zerosPii(
	.param .u64 .ptr .align 1 _Z19fill_matching_zerosPii_param_0,
	.param .u32 _Z19fill_matching_zerosPii_param_1
)
{
	.reg .pred 	%p<2>;
	.reg .b32 	%r<7>;
	.reg .b64 	%rd<5>;

	ld.param.u64 	%rd1, [_Z19fill_matching_zerosPii_param_0];
	ld.param.u32 	%r2, [_Z19fill_matching_zerosPii_param_1];
	mov.u32 	%r3, %ctaid.x;
	mov.u32 	%r4, %ntid.x;
	mov.u32 	%r5, %tid.x;
	mad.lo.s32 	%r1, %r3, %r4, %r5;
	setp.ge.s32 	%p1, %r1, %r2;
	@%p1 bra 	$L__BB10_2;
	cvta.to.global.u64 	%rd2, %rd1;
	mul.wide.s32 	%rd3, %r1, 4;
	add.s64 	%rd4, %rd2, %rd3;
	mov.b32 	%r6, 0;
	st.global.u32 	[%rd4], %r6;
$L__BB10_2:
	ret;

}
	// .globl	_Z13fill_matchingPiS_i
.visible .entry _Z13fill_matchingPiS_i(
	.param .u64 .ptr .align 1 _Z13fill_matchingPiS_i_param_0,
	.param .u64 .ptr .align 1 _Z13fill_matchingPiS_i_param_1,
	.param .u32 _Z13fill_matchingPiS_i_param_2
)
{
	.reg .pred 	%p<2>;
	.reg .b32 	%r<8>;
	.reg .b64 	%rd<9>;

	ld.param.u64 	%rd1, [_Z13fill_matchingPiS_i_param_0];
	ld.param.u64 	%rd2, [_Z13fill_matchingPiS_i_param_1];
	ld.param.u32 	%r2, [_Z13fill_matchingPiS_i_param_2];
	mov.u32 	%r3, %ctaid.x;
	mov.u32 	%r4, %ntid.x;
	mov.u32 	%r5, %tid.x;
	mad.lo.s32 	%r1, %r3, %r4, %r5;
	setp.ge.s32 	%p1, %r1, %r2;
	@%p1 bra 	$L__BB11_2;
	cvta.to.global.u64 	%rd3, %rd1;
	cvta.to.global.u64 	%rd4, %rd2;
	mul.lo.s32 	%r6, %r2, %r1;
	mul.wide.s32 	%rd5, %r6, 4;
	add.s64 	%rd6, %rd3, %rd5;
	ld.global.u32 	%r7, [%rd6+4];
	mul.wide.s32 	%rd7, %r1, 4;
	add.s64 	%rd8, %rd4, %rd7;
	st.global.u32 	[%rd8], %r7;
$L__BB11_2:
	ret;

}


// ===== COMPILED SASS (sm_100) =====

	.target	sm_100

	.elftype	@"ET_EXEC"


//--------------------- .note.nv.tkinfo           --------------------------
	.section	.note.nv.tkinfo,"",@"SHT_NOTE"
	.sectionflags	@"SHF_NOTE_NV_TKINFO"
	.tkinfo
        /*0018*/ 	.word	0x00000002
        /*0030*/ 	.string	""
        /*0030*/ 	.string	"ptxas"
        /*0030*/ 	.string	"Cuda compilation tools, release 13.0, V13.0.88"
        /*0030*/ 	.string	"Build cuda_13.0.r13.0/compiler.36424714_0"
        /*0030*/ 	.string	"-arch sm_100 -m 64 "



//--------------------- .note.nv.cuinfo           --------------------------
	.section	.note.nv.cuinfo,"",@"SHT_NOTE"
	.sectionflags	@"SHF_NOTE_NV_CUINFO"
        /*0018*/ 	.short	0x0002
        /*001a*/ 	.short	0x0064
        /*001c*/ 	.short	0x0082
	.zero		2


//--------------------- .nv.info                  --------------------------
	.section	.nv.info,"",@"SHT_CUDA_INFO"
	.align	4


	//----- nvinfo : EIATTR_REGCOUNT
	.align		4
        /*0000*/ 	.byte	0x04, 0x2f
        /*0002*/ 	.short	(.L_4 - .L_3)
	.align		4
.L_3:
        /*0004*/ 	.word	index@(_Z11p1_proposalPiS_S_i)
        /*0008*/ 	.word	0x0000000a


	//----- nvinfo : EIATTR_FRAME_SIZE
	.align		4
.L_4:
        /*000c*/ 	.byte	0x04, 0x11
        /*000e*/ 	.short	(.L_6 - .L_5)
	.align		4
.L_5:
        /*0010*/ 	.word	index@(_Z11p1_proposalPiS_S_i)
        /*0014*/ 	.word	0x00000000


	//----- nvinfo : EIATTR_REGCOUNT
	.align		4
.L_6:
        /*0018*/ 	.byte	0x04, 0x2f
        /*001a*/ 	.short	(.L_8 - .L_7)
	.align		4
.L_7:
        /*001c*/ 	.word	index@(_Z12p1_rejectionPiS_S_S_i)
        /*0020*/ 	.word	0x00000012


	//----- nvinfo : EIATTR_FRAME_SIZE
	.align		4
.L_8:
        /*0024*/ 	.byte	0x04, 0x11
        /*0026*/ 	.short	(.L_10 - .L_9)
	.align		4
.L_9:
        /*0028*/ 	.word	index@(_Z12p1_rejectionPiS_S_S_i)
        /*002c*/ 	.word	0x00000000


	//----- nvinfo : EIATTR_REGCOUNT
	.align		4
.L_10:
        /*0030*/ 	.byte	0x04, 0x2f
        /*0032*/ 	.short	(.L_12 - .L_11)
	.align		4
.L_11:
        /*0034*/ 	.word	index@(_Z9p1_acceptPiS_S_S_i)
        /*0038*/ 	.word	0x00000012


	//----- nvinfo : EIATTR_FRAME_SIZE
	.align		4
.L_12:
        /*003c*/ 	.byte	0x04, 0x11
        /*003e*/ 	.short	(.L_14 - .L_13)
	.align		4
.L_13:
        /*0040*/ 	.word	index@(_Z9p1_acceptPiS_S_S_i)
        /*0044*/ 	.word	0x00000000


	//----- nvinfo : EIATTR_REGCOUNT
	.align		4
.L_14:
        /*0048*/ 	.byte	0x04, 0x2f
        /*004a*/ 	.short	(.L_16 - .L_15)
	.align		4
.L_15:
        /*004c*/ 	.word	index@(_Z11p1_evaluatePiS_i)
        /*0050*/ 	.word	0x0000000e


	//----- nvinfo : EIATTR_FRAME_SIZE
	.align		4
.L_16:
        /*0054*/ 	.byte	0x04, 0x11
        /*0056*/ 	.short	(.L_18 - .L_17)
	.align		4
.L_17:
        /*0058*/ 	.word	index@(_Z11p1_evaluatePiS_i)
        /*005c*/ 	.word	0x00000000


	//----- nvinfo : EIATTR_REGCOUNT
	.align		4
.L_18:
        /*0060*/ 	.byte	0x04, 0x2f
        /*0062*/ 	.short	(.L_20 - .L_19)
	.align		4
.L_19:
        /*0064*/ 	.word	index@(_Z9p1_removePiS_S_i)
        /*0068*/ 	.word	0x00000010


	//----- nvinfo : EIATTR_FRAME_SIZE
	.align		4
.L_20:
        /*006c*/ 	.byte	0x04, 0x11
        /*006e*/ 	.short	(.L_22 - .L_21)
	.align		4
.L_21:
        /*0070*/ 	.word	index@(_Z9p1_removePiS_S_i)
        /*0074*/ 	.word	0x00000000


	//----- nvinfo : EIATTR_REGCOUNT
	.align		4
.L_22:
        /*0078*/ 	.byte	0x04, 0x2f
        /*007a*/ 	.short	(.L_24 - .L_23)
	.align		4
.L_23:
        /*007c*/ 	.word	index@(_Z8p1_shiftPiS_i)
        /*0080*/ 	.word	0x00000016


	//----- nvinfo : EIATTR_FRAME_SIZE
	.align		4
.L_24:
        /*0084*/ 	.byte	0x04, 0x11
        /*0086*/ 	.short	(.L_26 - .L_25)
	.align		4
.L_25:
        /*0088*/ 	.word	index@(_Z8p1_shiftPiS_i)
        /*008c*/ 	.word	0x00000000


	//----- nvinfo : EIATTR_REGCOUNT
	.align		4
.L_26:
        /*0090*/ 	.byte	0x04, 0x2f
        /*0092*/ 	.short	(.L_28 - .L_27)
	.align		4
.L_27:
        /*0094*/ 	.word	index@(_Z8get_rankPiiS_S_)
        /*0098*/ 	.word	0x00000012


	//----- nvinfo : EIATTR_FRAME_SIZE
	.align		4
.L_28:
        /*009c*/ 	.byte	0x04, 0x11
        /*009e*/ 	.short	(.L_30 - .L_29)
	.align		4
.L_29:
        /*00a0*/ 	.word	index@(_Z8get_rankPiiS_S_)
        /*00a4*/ 	.word	0x00000000


	//----- nvinfo : EIATTR_REGCOUNT
	.align		4
.L_30:
        /*00a8*/ 	.byte	0x04, 0x2f
        /*00aa*/ 	.short	(.L_32 - .L_31)
	.align		4
.L_31:
        /*00ac*/ 	.word	index@(_Z9p2_removePiS_S_iS_i)
        /*00b0*/ 	.word	0x00000012


	//----- nvinfo : EIATTR_FRAME_SIZE
	.align		4
.L_32:
        /*00b4*/ 	.byte	0x04, 0x11
        /*00b6*/ 	.short	(.L_34 - .L_33)
	.align		4
.L_33:
        /*00b8*/ 	.word	index@(_Z9p2_removePiS_S_iS_i)
        /*00bc*/ 	.word	0x00000000


	//----- nvinfo : EIATTR_REGCOUNT
	.align		4
.L_34:
        /*00c0*/ 	.byte	0x04, 0x2f
        /*00c2*/ 	.short	(.L_36 - .L_35)
	.align		4
.L_35:
        /*00c4*/ 	.word	index@(_Z22p2_getSecondLastChoicePiS_S_S_i)
        /*00c8*/ 	.word	0x00000010


	//----- nvinfo : EIATTR_FRAME_SIZE
	.align		4
.L_36:
        /*00cc*/ 	.byte	0x04, 0x11
        /*00ce*/ 	.short	(.L_38 - .L_37)
	.align		4
.L_37:
        /*00d0*/ 	.word	index@(_Z22p2_getSecondLastChoicePiS_S_S_i)
        /*00d4*/ 	.word	0x00000000


	//----- nvinfo : EIATTR_REGCOUNT
	.align		4
.L_38:
        /*00d8*/ 	.byte	0x04, 0x2f
        /*00da*/ 	.short	(.L_40 - .L_39)
	.align		4
.L_39:
        /*00dc*/ 	.word	index@(_Z17get_reduced_sizesPii)
        /*00e0*/ 	.word	0x00000008


	//----- nvinfo : EIATTR_FRAME_SIZE
	.align		4
.L_40:
        /*00e4*/ 	.byte	0x04, 0x11
        /*00e6*/ 	.short	(.L_42 - .L_41)
	.align		4
.L_41:
        /*00e8*/ 	.word	index@(_Z17get_reduced_sizesPii)
        /*00ec*/ 	.word	0x00000000


	//----- nvinfo : EIATTR_REGCOUNT
	.align		4
.L_42:
        /*00f0*/ 	.byte	0x04, 0x2f
        /*00f2*/ 	.short	(.L_44 - .L_43)
	.align		4
.L_43:
        /*00f4*/ 	.word	index@(_Z19fill_matching_zerosPii)
        /*00f8*/ 	.word	0x00000008


	//----- nvinfo : EIATTR_FRAME_SIZE
	.align		4
.L_44:
        /*00fc*/ 	.byte	0x04, 0x11
        /*00fe*/ 	.short	(.L_46 - .L_45)
	.align		4
.L_45:
        /*0100*/ 	.word	index@(_Z19fill_matching_zerosPii)
        /*0104*/ 	.word	0x00000000


	//----- nvinfo : EIATTR_REGCOUNT
	.align		4
.L_46:
        /*0108*/ 	.byte	0x04, 0x2f
        /*010a*/ 	.short	(.L_48 - .L_47)
	.align		4
.L_47:
        /*010c*/ 	.word	index@(_Z13fill_matchingPiS_i)
        /*0110*/ 	.word	0x0000000a


	//----- nvinfo : EIATTR_FRAME_SIZE
	.align		4
.L_48:
        /*0114*/ 	.byte	0x04, 0x11
        /*0116*/ 	.short	(.L_50 - .L_49)
	.align		4
.L_49:
        /*0118*/ 	.word	index@(_Z13fill_matchingPiS_i)
        /*011c*/ 	.word	0x00000000


	//----- nvinfo : EIATTR_MIN_STACK_SIZE
	.align		4
.L_50:
        /*0120*/ 	.byte	0x04, 0x12
        /*0122*/ 	.short	(.L_52 - .L_51)
	.align		4
.L_51:
        /*0124*/ 	.word	index@(_Z13fill_matchingPiS_i)
        /*0128*/ 	.word	0x00000000


	//----- nvinfo : EIATTR_MIN_STACK_SIZE
	.align		4
.L_52:
        /*012c*/ 	.byte	0x04, 0x12
        /*012e*/ 	.short	(.L_54 - .L_53)
	.align		4
.L_53:
        /*0130*/ 	.word	index@(_Z19fill_matching_zerosPii)
        /*0134*/ 	.word	0x00000000


	//----- nvinfo : EIATTR_MIN_STACK_SIZE
	.align		4
.L_54:
        /*0138*/ 	.byte	0x04, 0x12
        /*013a*/ 	.short	(.L_56 - .L_55)
	.align		4
.L_55:
        /*013c*/ 	.word	index@(_Z17get_reduced_sizesPii)
        /*0140*/ 	.word	0x00000000


	//----- nvinfo : EIATTR_MIN_STACK_SIZE
	.align		4
.L_56:
        /*0144*/ 	.byte	0x04, 0x12
        /*0146*/ 	.short	(.L_58 - .L_57)
	.align		4
.L_57:
        /*0148*/ 	.word	index@(_Z22p2_getSecondLastChoicePiS_S_S_i)
        /*014c*/ 	.word	0x00000000


	//----- nvinfo : EIATTR_MIN_STACK_SIZE
	.align		4
.L_58:
        /*0150*/ 	.byte	0x04, 0x12
        /*0152*/ 	.short	(.L_60 - .L_59)
	.align		4
.L_59:
        /*0154*/ 	.word	index@(_Z9p2_removePiS_S_iS_i)
        /*0158*/ 	.word	0x00000000


	//----- nvinfo : EIATTR_MIN_STACK_SIZE
	.align		4
.L_60:
        /*015c*/ 	.byte	0x04, 0x12
        /*015e*/ 	.short	(.L_62 - .L_61)
	.align		4
.L_61:
        /*0160*/ 	.word	index@(_Z8get_rankPiiS_S_)
        /*0164*/ 	.word	0x00000000


	//----- nvinfo : EIATTR_MIN_STACK_SIZE
	.align		4
.L_62:
        /*0168*/ 	.byte	0x04, 0x12
        /*016a*/ 	.short	(.L_64 - .L_63)
	.align		4
.L_63:
        /*016c*/ 	.word	index@(_Z8p1_shiftPiS_i)
        /*0170*/ 	.word	0x00000000


	//----- nvinfo : EIATTR_MIN_STACK_SIZE
	.align		4
.L_64:
        /*0174*/ 	.byte	0x04, 0x12
        /*0176*/ 	.short	(.L_66 - .L_65)
	.align		4
.L_65:
        /*0178*/ 	.word	index@(_Z9p1_removePiS_S_i)
        /*017c*/ 	.word	0x00000000


	//----- nvinfo : EIATTR_MIN_STACK_SIZE
	.align		4
.L_66:
        /*0180*/ 	.byte	0x04, 0x12
        /*0182*/ 	.short	(.L_68 - .L_67)
	.align		4
.L_67:
        /*0184*/ 	.word	index@(_Z11p1_evaluatePiS_i)
        /*0188*/ 	.word	0x00000000


	//----- nvinfo : EIATTR_MIN_STACK_SIZE
	.align		4
.L_68:
        /*018c*/ 	.byte	0x04, 0x12
        /*018e*/ 	.short	(.L_70 - .L_69)
	.align		4
.L_69:
        /*0190*/ 	.word	index@(_Z9p1_acceptPiS_S_S_i)
        /*0194*/ 	.word	0x00000000


	//----- nvinfo : EIATTR_MIN_STACK_SIZE
	.align		4
.L_70:
        /*0198*/ 	.byte	0x04, 0x12
        /*019a*/ 	.short	(.L_72 - .L_71)
	.align		4
.L_71:
        /*019c*/ 	.word	index@(_Z12p1_rejectionPiS_S_S_i)
        /*01a0*/ 	.word	0x00000000


	//----- nvinfo : EIATTR_MIN_STACK_SIZE
	.align		4
.L_72:
        /*01a4*/ 	.byte	0x04, 0x12
        /*01a6*/ 	.short	(.L_74 - .L_73)
	.align		4
.L_73:
        /*01a8*/ 	.word	index@(_Z11p1_proposalPiS_S_i)
        /*01ac*/ 	.word	0x00000000
.L_74:


//--------------------- .nv.compat                --------------------------
	.section	.nv.compat,"",@"SHT_CUDA_COMPAT_INFO"
	.align	4
        /*0000*/ 	.byte	0x02, 0x09, 0x00, 0x00, 0x02, 0x02, 0x01, 0x00, 0x02, 0x05, 0x05, 0x00, 0x03, 0x07, 0x01, 0x01
        /*0010*/ 	.byte	0x02, 0x03, 0x00, 0x00, 0x02, 0x06, 0x01, 0x00, 0x04, 0x0b, 0x08, 0x00, 0x09, 0x00, 0x00, 0x00
        /*0020*/ 	.byte	0x00, 0x00, 0x00, 0x00


//--------------------- .nv.info._Z13fill_matchingPiS_i --------------------------
	.section	.nv.info._Z13fill_matchingPiS_i,"",@"SHT_CUDA_INFO"
	.sectionflags	@""
	.align	4


	//----- nvinfo : EIATTR_CUDA_API_VERSION
	.align		4
        /*0000*/ 	.byte	0x04, 0x37
        /*0002*/ 	.short	(.L_76 - .L_75)
.L_75:
        /*0004*/ 	.word	0x00000082


	//----- nvinfo : EIATTR_KPARAM_INFO
	.align		4
.L_76:
        /*0008*/ 	.byte	0x04, 0x17
        /*000a*/ 	.short	(.L_78 - .L_77)
.L_77:
        /*000c*/ 	.word	0x00000000
        /*0010*/ 	.short	0x0002
        /*0012*/ 	.short	0x0010
        /*0014*/ 	.byte	0x00, 0xf0, 0x11, 0x00


	//----- nvinfo : EIATTR_KPARAM_INFO
	.align		4
.L_78:
        /*0018*/ 	.byte	0x04, 0x17
        /*001a*/ 	.short	(.L_80 - .L_79)
.L_79:
        /*001c*/ 	.word	0x00000000
        /*0020*/ 	.short	0x0001
        /*0022*/ 	.short	0x0008
        /*0024*/ 	.byte	0x00, 0xf5, 0x21, 0x00


	//----- nvinfo : EIATTR_KPARAM_INFO
	.align		4
.L_80:
        /*0028*/ 	.byte	0x04, 0x17
        /*002a*/ 	.short	(.L_82 - .L_81)
.L_81:
        /*002c*/ 	.word	0x00000000
        /*0030*/ 	.short	0x0000
        /*0032*/ 	.short	0x0000
        /*0034*/ 	.byte	0x00, 0xf5, 0x21, 0x00


	//----- nvinfo : EIATTR_SPARSE_MMA_MASK
	.align		4
.L_82:
        /*0038*/ 	.byte	0x03, 0x50
        /*003a*/ 	.short	0x0000


	//----- nvinfo : EIATTR_MAXREG_COUNT
	.align		4
        /*003c*/ 	.byte	0x03, 0x1b
        /*003e*/ 	.short	0x00ff


	//----- nvinfo : EIATTR_MERCURY_ISA_VERSION
	.align		4
        /*0040*/ 	.byte	0x03, 0x5f
        /*0042*/ 	.short	0x0101


	//----- nvinfo : EIATTR_VRC_CTA_INIT_COUNT
	.align		4
        /*0044*/ 	.byte	0x02, 0x4a
	.zero		1
	.zero		1


	//----- nvinfo : EIATTR_EXIT_INSTR_OFFSETS
	.align		4
        /*0048*/ 	.byte	0x04, 0x1c
        /*004a*/ 	.short	(.L_84 - .L_83)


	//   ....[0]....
.L_83:
        /*004c*/ 	.word	0x00000070


	//   ....[1]....
        /*0050*/ 	.word	0x00000100


	//----- nvinfo : EIATTR_CBANK_PARAM_SIZE
	.align		4
.L_84:
        /*0054*/ 	.byte	0x03, 0x19
        /*0056*/ 	.short	0x0014


	//----- nvinfo : EIATTR_PARAM_CBANK
	.align		4
        /*0058*/ 	.byte	0x04, 0x0a
        /*005a*/ 	.short	(.L_86 - .L_85)
	.align		4
.L_85:
        /*005c*/ 	.word	index@(.nv.constant0._Z13fill_matchingPiS_i)
        /*0060*/ 	.short	0x0380
        /*0062*/ 	.short	0x0014


	//----- nvinfo : EIATTR_SW_WAR
	.align		4
.L_86:
        /*0064*/ 	.byte	0x04, 0x36
        /*0066*/ 	.short	(.L_88 - .L_87)
.L_87:
        /*0068*/ 	.word	0x00000008
.L_88:


//--------------------- .nv.info._Z19fill_matching_zerosPii --------------------------
	.section	.nv.info._Z19fill_matching_zerosPii,"",@"SHT_CUDA_INFO"
	.sectionflags	@""
	.align	4


	//----- nvinfo : EIATTR_CUDA_API_VERSION
	.align		4
        /*0000*/ 	.byte	0x04, 0x37
        /*0002*/ 	.short	(.L_90 - .L_89)
.L_89:
        /*0004*/ 	.word	0x00000082


	//----- nvinfo : EIATTR_KPARAM_INFO
	.align		4
.L_90:
        /*0008*/ 	.byte	0x04, 0x17
        /*000a*/ 	.short	(.L_92 - .L_91)
.L_91:
        /*000c*/ 	.word	0x00000000
        /*0010*/ 	.short	0x0001
        /*0012*/ 	.short	0x0008
        /*0014*/ 	.byte	0x00, 0xf0, 0x11, 0x00


	//----- nvinfo : EIATTR_KPARAM_INFO
	.align		4
.L_92:
        /*0018*/ 	.byte	0x04, 0x17
        /*001a*/ 	.short	(.L_94 - .L_93)
.L_93:
        /*001c*/ 	.word	0x00000000
        /*0020*/ 	.short	0x0000
        /*0022*/ 	.short	0x0000
        /*0024*/ 	.byte	0x00, 0xf5, 0x21, 0x00


	//----- nvinfo : EIATTR_SPARSE_MMA_MASK
	.align		4
.L_94:
        /*0028*/ 	.byte	0x03, 0x50
        /*002a*/ 	.short	0x0000


	//----- nvinfo : EIATTR_MAXREG_COUNT
	.align		4
        /*002c*/ 	.byte	0x03, 0x1b
        /*002e*/ 	.short	0x00ff


	//----- nvinfo : EIATTR_MERCURY_ISA_VERSION
	.align		4
        /*0030*/ 	.byte	0x03, 0x5f
        /*0032*/ 	.short	0x0101


	//----- nvinfo : EIATTR_VRC_CTA_INIT_COUNT
	.align		4
        /*0034*/ 	.byte	0x02, 0x4a
	.zero		1
	.zero		1


	//----- nvinfo : EIATTR_EXIT_INSTR_OFFSETS
	.align		4
        /*0038*/ 	.byte	0x04, 0x1c
        /*003a*/ 	.short	(.L_96 - .L_95)


	//   ....[0]....
.L_95:
        /*003c*/ 	.word	0x00000070


	//   ....[1]....
        /*0040*/ 	.word	0x000000c0


	//----- nvinfo : EIATTR_CBANK_PARAM_SIZE
	.align		4
.L_96:
        /*0044*/ 	.byte	0x03, 0x19
        /*0046*/ 	.short	0x000c


	//----- nvinfo : EIATTR_PARAM_CBANK
	.align		4
        /*0048*/ 	.byte	0x04, 0x0a
        /*004a*/ 	.short	(.L_98 - .L_97)
	.align		4
.L_97:
        /*004c*/ 	.word	index@(.nv.constant0._Z19fill_matching_zerosPii)
        /*0050*/ 	.short	0x0380
        /*0052*/ 	.short	0x000c


	//----- nvinfo : EIATTR_SW_WAR
	.align		4
.L_98:
        /*0054*/ 	.byte	0x04, 0x36
        /*0056*/ 	.short	(.L_100 - .L_99)
.L_99:
        /*0058*/ 	.word	0x00000008
.L_100:


//--------------------- .nv.info._Z17get_reduced_sizesPii --------------------------
	.section	.nv.info._Z17get_reduced_sizesPii,"",@"SHT_CUDA_INFO"
	.sectionflags	@""
	.align	4


	//----- nvinfo : EIATTR_CUDA_API_VERSION
	.align		4
        /*0000*/ 	.byte	0x04, 0x37
        /*0002*/ 	.short	(.L_102 - .L_101)
.L_101:
        /*0004*/ 	.word	0x00000082


	//----- nvinfo : EIATTR_KPARAM_INFO
	.align		4
.L_102:
        /*0008*/ 	.byte	0x04, 0x17
        /*000a*/ 	.short	(.L_104 - .L_103)
.L_103:
        /*000c*/ 	.word	0x00000000
        /*0010*/ 	.short	0x0001
        /*0012*/ 	.short	0x0008
        /*0014*/ 	.byte	0x00, 0xf0, 0x11, 0x00


	//----- nvinfo : EIATTR_KPARAM_INFO
	.align		4
.L_104:
        /*0018*/ 	.byte	0x04, 0x17
        /*001a*/ 	.short	(.L_106 - .L_105)
.L_105:
        /*001c*/ 	.word	0x00000000
        /*0020*/ 	.short	0x0000
        /*0022*/ 	.short	0x0000
        /*0024*/ 	.byte	0x00, 0xf5, 0x21, 0x00


	//----- nvinfo : EIATTR_SPARSE_MMA_MASK
	.align		4
.L_106:
        /*0028*/ 	.byte	0x03, 0x50
        /*002a*/ 	.short	0x0000


	//----- nvinfo : EIATTR_MAXREG_COUNT
	.align		4
        /*002c*/ 	.byte	0x03, 0x1b
        /*002e*/ 	.short	0x00ff


	//----- nvinfo : EIATTR_MERCURY_ISA_VERSION
	.align		4
        /*0030*/ 	.byte	0x03, 0x5f
        /*0032*/ 	.short	0x0101


	//----- nvinfo : EIATTR_VRC_CTA_INIT_COUNT
	.align		4
        /*0034*/ 	.byte	0x02, 0x4a
	.zero		1
	.zero		1


	//----- nvinfo : EIATTR_EXIT_INSTR_OFFSETS
	.align		4
        /*0038*/ 	.byte	0x04, 0x1c
        /*003a*/ 	.short	(.L_108 - .L_107)


	//   ....[0]....
.L_107:
        /*003c*/ 	.word	0x00000070


	//   ....[1]....
        /*0040*/ 	.word	0x000000d0


	//   ....[2]....
        /*0044*/ 	.word	0x00000110


	//----- nvinfo : EIATTR_CBANK_PARAM_SIZE
	.align		4
.L_108:
        /*0048*/ 	.byte	0x03, 0x19
        /*004a*/ 	.short	0x000c


	//----- nvinfo : EIATTR_PARAM_CBANK
	.align		4
        /*004c*/ 	.byte	0x04, 0x0a
        /*004e*/ 	.short	(.L_110 - .L_109)
	.align		4
.L_109:
        /*0050*/ 	.word	index@(.nv.constant0._Z17get_reduced_sizesPii)
        /*0054*/ 	.short	0x0380
        /*0056*/ 	.short	0x000c


	//----- nvinfo : EIATTR_SW_WAR
	.align		4
.L_110:
        /*0058*/ 	.byte	0x04, 0x36
        /*005a*/ 	.short	(.L_112 - .L_111)
.L_111:
        /*005c*/ 	.word	0x00000008
.L_112:


//--------------------- .nv.info._Z22p2_getSecondLastChoicePiS_S_S_i --------------------------
	.section	.nv.info._Z22p2_getSecondLastChoicePiS_S_S_i,"",@"SHT_CUDA_INFO"
	.sectionflags	@""
	.align	4


	//----- nvinfo : EIATTR_CUDA_API_VERSION
	.align		4
        /*0000*/ 	.byte	0x04, 0x37
        /*0002*/ 	.short	(.L_114 - .L_113)
.L_113:
        /*0004*/ 	.word	0x00000082


	//----- nvinfo : EIATTR_KPARAM_INFO
	.align		4
.L_114:
        /*0008*/ 	.byte	0x04, 0x17
        /*000a*/ 	.short	(.L_116 - .L_115)
.L_115:
        /*000c*/ 	.word	0x00000000
        /*0010*/ 	.short	0x0004
        /*0012*/ 	.short	0x0020
        /*0014*/ 	.byte	0x00, 0xf0, 0x11, 0x00


	//----- nvinfo : EIATTR_KPARAM_INFO
	.align		4
.L_116:
        /*0018*/ 	.byte	0x04, 0x17
        /*001a*/ 	.short	(.L_118 - .L_117)
.L_117:
        /*001c*/ 	.word	0x00000000
        /*0020*/ 	.short	0x0003
        /*0022*/ 	.short	0x0018
        /*0024*/ 	.byte	0x00, 0xf5, 0x21, 0x00


	//----- nvinfo : EIATTR_KPARAM_INFO
	.align		4
.L_118:
        /*0028*/ 	.byte	0x04, 0x17
        /*002a*/ 	.short	(.L_120 - .L_119)
.L_119:
        /*002c*/ 	.word	0x00000000
        /*0030*/ 	.short	0x0002
        /*0032*/ 	.short	0x0010
        /*0034*/ 	.byte	0x00, 0xf5, 0x21, 0x00


	//----- nvinfo : EIATTR_KPARAM_INFO
	.align		4
.L_120:
        /*0038*/ 	.byte	0x04, 0x17
        /*003a*/ 	.short	(.L_122 - .L_121)
.L_121:
        /*003c*/ 	.word	0x00000000
        /*0040*/ 	.short	0x0001
        /*0042*/ 	.short	0x0008
        /*0044*/ 	.byte	0x00, 0xf5, 0x21, 0x00


	//----- nvinfo : EIATTR_KPARAM_INFO
	.align		4
.L_122:
        /*0048*/ 	.byte	0x04, 0x17
        /*004a*/ 	.short	(.L_124 - .L_123)
.L_123:
        /*004c*/ 	.word	0x00000000
        /*0050*/ 	.short	0x0000
        /*0052*/ 	.short	0x0000
        /*0054*/ 	.byte	0x00, 0xf5, 0x21, 0x00


	//----- nvinfo : EIATTR_SPARSE_MMA_MASK
	.align		4
.L_124:
        /*0058*/ 	.byte	0x03, 0x50
        /*005a*/ 	.short	0x0000


	//----- nvinfo : EIATTR_MAXREG_COUNT
	.align		4
        /*005c*/ 	.byte	0x03, 0x1b
        /*005e*/ 	.short	0x00ff


	//----- nvinfo : EIATTR_MERCURY_ISA_VERSION
	.align		4
        /*0060*/ 	.byte	0x03, 0x5f
        /*0062*/ 	.short	0x0101


	//----- nvinfo : EIATTR_VRC_CTA_INIT_COUNT
	.align		4
        /*0064*/ 	.byte	0x02, 0x4a
	.zero		1
	.zero		1


	//----- nvinfo : EIATTR_EXIT_INSTR_OFFSETS
	.align		4
        /*0068*/ 	.byte	0x04, 0x1c
        /*006a*/ 	.short	(.L_126 - .L_125)


	//   ....[0]....
.L_125:
        /*006c*/ 	.word	0x00000060


	//   ....[1]....
        /*0070*/ 	.word	0x00000240


	//   ....[2]....
        /*0074*/ 	.word	0x00000290


	//   ....[3]....
        /*0078*/ 	.word	0x000002c0


	//   ....[4]....
        /*007c*/ 	.word	0x00000300


	//----- nvinfo : EIATTR_CRS_STACK_SIZE
	.align		4
.L_126:
        /*0080*/ 	.byte	0x04, 0x1e
        /*0082*/ 	.short	(.L_128 - .L_127)
.L_127:
        /*0084*/ 	.word	0x00000000


	//----- nvinfo : EIATTR_CBANK_PARAM_SIZE
	.align		4
.L_128:
        /*0088*/ 	.byte	0x03, 0x19
        /*008a*/ 	.short	0x0024


	//----- nvinfo : EIATTR_PARAM_CBANK
	.align		4
        /*008c*/ 	.byte	0x04, 0x0a
        /*008e*/ 	.short	(.L_130 - .L_129)
	.align		4
.L_129:
        /*0090*/ 	.word	index@(.nv.constant0._Z22p2_getSecondLastChoicePiS_S_S_i)
        /*0094*/ 	.short	0x0380
        /*0096*/ 	.short	0x0024


	//----- nvinfo : EIATTR_SW_WAR
	.align		4
.L_130:
        /*0098*/ 	.byte	0x04, 0x36
        /*009a*/ 	.short	(.L_132 - .L_131)
.L_131:
        /*009c*/ 	.word	0x00000008
.L_132:


//--------------------- .nv.info._Z9p2_removePiS_S_iS_i --------------------------
	.section	.nv.info._Z9p2_removePiS_S_iS_i,"",@"SHT_CUDA_INFO"
	.sectionflags	@""
	.align	4


	//----- nvinfo : EIATTR_CUDA_API_VERSION
	.align		4
        /*0000*/ 	.byte	0x04, 0x37
        /*0002*/ 	.short	(.L_134 - .L_133)
.L_133:
        /*0004*/ 	.word	0x00000082


	//----- nvinfo : EIATTR_KPARAM_INFO
	.align		4
.L_134:
        /*0008*/ 	.byte	0x04, 0x17
        /*000a*/ 	.short	(.L_136 - .L_135)
.L_135:
        /*000c*/ 	.word	0x00000000
        /*0010*/ 	.short	0x0005
        /*0012*/ 	.short	0x0028
        /*0014*/ 	.byte	0x00, 0xf0, 0x11, 0x00


	//----- nvinfo : EIATTR_KPARAM_INFO
	.align		4
.L_136:
        /*0018*/ 	.byte	0x04, 0x17
        /*001a*/ 	.short	(.L_138 - .L_137)
.L_137:
        /*001c*/ 	.word	0x00000000
        /*0020*/ 	.short	0x0004
        /*0022*/ 	.short	0x0020
        /*0024*/ 	.byte	0x00, 0xf5, 0x21, 0x00


	//----- nvinfo : EIATTR_KPARAM_INFO
	.align		4
.L_138:
        /*0028*/ 	.byte	0x04, 0x17
        /*002a*/ 	.short	(.L_140 - .L_139)
.L_139:
        /*002c*/ 	.word	0x00000000
        /*0030*/ 	.short	0x0003
        /*0032*/ 	.short	0x0018
        /*0034*/ 	.byte	0x00, 0xf0, 0x11, 0x00


	//----- nvinfo : EIATTR_KPARAM_INFO
	.align		4
.L_140:
        /*0038*/ 	.byte	0x04, 0x17
        /*003a*/ 	.short	(.L_142 - .L_141)
.L_141:
        /*003c*/ 	.word	0x00000000
        /*0040*/ 	.short	0x0002
        /*0042*/ 	.short	0x0010
        /*0044*/ 	.byte	0x00, 0xf5, 0x21, 0x00


	//----- nvinfo : EIATTR_KPARAM_INFO
	.align		4
.L_142:
        /*0048*/ 	.byte	0x04, 0x17
        /*004a*/ 	.short	(.L_144 - .L_143)
.L_143:
        /*004c*/ 	.word	0x00000000
        /*0050*/ 	.short	0x0001
        /*0052*/ 	.short	0x0008
        /*0054*/ 	.byte	0x00, 0xf5, 0x21, 0x00


	//----- nvinfo : EIATTR_KPARAM_INFO
	.align		4
.L_144:
        /*0058*/ 	.byte	0x04, 0x17
        /*005a*/ 	.short	(.L_146 - .L_145)
.L_145:
        /*005c*/ 	.word	0x00000000
        /*0060*/ 	.short	0x0000
        /*0062*/ 	.short	0x0000
        /*0064*/ 	.byte	0x00, 0xf5, 0x21, 0x00


	//----- nvinfo : EIATTR_SPARSE_MMA_MASK
	.align		4
.L_146:
        /*0068*/ 	.byte	0x03, 0x50
        /*006a*/ 	.short	0x0000


	//----- nvinfo : EIATTR_MAXREG_COUNT
	.align		4
        /*006c*/ 	.byte	0x03, 0x1b
        /*006e*/ 	.short	0x00ff


	//----- nvinfo : EIATTR_NUM_BARRIERS
	.align		4
        /*0070*/ 	.byte	0x02, 0x4c
        /*0072*/ 	.byte	0x01
	.zero		1


	//----- nvinfo : EIATTR_MERCURY_ISA_VERSION
	.align		4
        /*0074*/ 	.byte	0x03, 0x5f
        /*0076*/ 	.short	0x0101


	//----- nvinfo : EIATTR_VRC_CTA_INIT_COUNT
	.align		4
        /*0078*/ 	.byte	0x02, 0x4a
	.zero		1
	.zero		1


	//----- nvinfo : EIATTR_EXIT_INSTR_OFFSETS
	.align		4
        /*007c*/ 	.byte	0x04, 0x1c
        /*007e*/ 	.short	(.L_148 - .L_147)


	//   ....[0]....
.L_147:
        /*0080*/ 	.word	0x00000080


	//   ....[1]....
        /*0084*/ 	.word	0x000000f0


	//   ....[2]....
        /*0088*/ 	.word	0x00000280


	//   ....[3]....
        /*008c*/ 	.word	0x000002c0


	//   ....[4]....
        /*0090*/ 	.word	0x000003f0


	//   ....[5]....
        /*0094*/ 	.word	0x00000430


	//----- nvinfo : EIATTR_CRS_STACK_SIZE
	.align		4
.L_148:
        /*0098*/ 	.byte	0x04, 0x1e
        /*009a*/ 	.short	(.L_150 - .L_149)
.L_149:
        /*009c*/ 	.word	0x00000000


	//----- nvinfo : EIATTR_CBANK_PARAM_SIZE
	.align		4
.L_150:
        /*00a0*/ 	.byte	0x03, 0x19
        /*00a2*/ 	.short	0x002c


	//----- nvinfo : EIATTR_PARAM_CBANK
	.align		4
        /*00a4*/ 	.byte	0x04, 0x0a
        /*00a6*/ 	.short	(.L_152 - .L_151)
	.align		4
.L_151:
        /*00a8*/ 	.word	index@(.nv.constant0._Z9p2_removePiS_S_iS_i)
        /*00ac*/ 	.short	0x0380
        /*00ae*/ 	.short	0x002c


	//----- nvinfo : EIATTR_SW_WAR
	.align		4
.L_152:
        /*00b0*/ 	.byte	0x04, 0x36
        /*00b2*/ 	.short	(.L_154 - .L_153)
.L_153:
        /*00b4*/ 	.word	0x00000008
.L_154:


//--------------------- .nv.info._Z8get_rankPiiS_S_ --------------------------
	.section	.nv.info._Z8get_rankPiiS_S_,"",@"SHT_CUDA_INFO"
	.sectionflags	@""
	.align	4


	//----- nvinfo : EIATTR_CUDA_API_VERSION
	.align		4
        /*0000*/ 	.byte	0x04, 0x37
        /*0002*/ 	.short	(.L_156 - .L_155)
.L_155:
        /*0004*/ 	.word	0x00000082


	//----- nvinfo : EIATTR_KPARAM_INFO
	.align		4
.L_156:
        /*0008*/ 	.byte	0x04, 0x17
        /*000a*/ 	.short	(.L_158 - .L_157)
.L_157:
        /*000c*/ 	.word	0x00000000
        /*0010*/ 	.short	0x0003
        /*0012*/ 	.short	0x0018
        /*0014*/ 	.byte	0x00, 0xf5, 0x21, 0x00


	//----- nvinfo : EIATTR_KPARAM_INFO
	.align		4
.L_158:
        /*0018*/ 	.byte	0x04, 0x17
        /*001a*/ 	.short	(.L_160 - .L_159)
.L_159:
        /*001c*/ 	.word	0x00000000
        /*0020*/ 	.short	0x0002
        /*0022*/ 	.short	0x0010
        /*0024*/ 	.byte	0x00, 0xf5, 0x21, 0x00


	//----- nvinfo : EIATTR_KPARAM_INFO
	.align		4
.L_160:
        /*0028*/ 	.byte	0x04, 0x17
        /*002a*/ 	.short	(.L_162 - .L_161)
.L_161:
        /*002c*/ 	.word	0x00000000
        /*0030*/ 	.short	0x0001
        /*0032*/ 	.short	0x0008
        /*0034*/ 	.byte	0x00, 0xf0, 0x11, 0x00


	//----- nvinfo : EIATTR_KPARAM_INFO
	.align		4
.L_162:
        /*0038*/ 	.byte	0x04, 0x17
        /*003a*/ 	.short	(.L_164 - .L_163)
.L_163:
        /*003c*/ 	.word	0x00000000
        /*0040*/ 	.short	0x0000
        /*0042*/ 	.short	0x0000
        /*0044*/ 	.byte	0x00, 0xf5, 0x21, 0x00


	//----- nvinfo : EIATTR_SPARSE_MMA_MASK
	.align		4
.L_164:
        /*0048*/ 	.byte	0x03, 0x50
        /*004a*/ 	.short	0x0000


	//----- nvinfo : EIATTR_MAXREG_COUNT
	.align		4
        /*004c*/ 	.byte	0x03, 0x1b
        /*004e*/ 	.short	0x00ff


	//----- nvinfo : EIATTR_NUM_BARRIERS
	.align		4
        /*0050*/ 	.byte	0x02, 0x4c
        /*0052*/ 	.byte	0x01
	.zero		1


	//----- nvinfo : EIATTR_MERCURY_ISA_VERSION
	.align		4
        /*0054*/ 	.byte	0x03, 0x5f
        /*0056*/ 	.short	0x0101


	//----- nvinfo : EIATTR_VRC_CTA_INIT_COUNT
	.align		4
        /*0058*/ 	.byte	0x02, 0x4a
	.zero		1
	.zero		1


	//----- nvinfo : EIATTR_EXIT_INSTR_OFFSETS
	.align		4
        /*005c*/ 	.byte	0x04, 0x1c
        /*005e*/ 	.short	(.L_166 - .L_165)


	//   ....[0]....
.L_165:
        /*0060*/ 	.word	0x00000280


	//----- nvinfo : EIATTR_CRS_STACK_SIZE
	.align		4
.L_166:
        /*0064*/ 	.byte	0x04, 0x1e
        /*0066*/ 	.short	(.L_168 - .L_167)
.L_167:
        /*0068*/ 	.word	0x00000000


	//----- nvinfo : EIATTR_CBANK_PARAM_SIZE
	.align		4
.L_168:
        /*006c*/ 	.byte	0x03, 0x19
        /*006e*/ 	.short	0x0020


	//----- nvinfo : EIATTR_PARAM_CBANK
	.align		4
        /*0070*/ 	.byte	0x04, 0x0a
        /*0072*/ 	.short	(.L_170 - .L_169)
	.align		4
.L_169:
        /*0074*/ 	.word	index@(.nv.constant0._Z8get_rankPiiS_S_)
        /*0078*/ 	.short	0x0380
        /*007a*/ 	.short	0x0020


	//----- nvinfo : EIATTR_SW_WAR
	.align		4
.L_170:
        /*007c*/ 	.byte	0x04, 0x36
        /*007e*/ 	.short	(.L_172 - .L_171)
.L_171:
        /*0080*/ 	.word	0x00000008
.L_172:


//--------------------- .nv.info._Z8p1_shiftPiS_i --------------------------
	.section	.nv.info._Z8p1_shiftPiS_i,"",@"SHT_CUDA_INFO"
	.sectionflags	@""
	.align	4


	//----- nvinfo : EIATTR_CUDA_API_VERSION
	.align		4
        /*0000*/ 	.byte	0x04, 0x37
        /*0002*/ 	.short	(.L_174 - .L_173)
.L_173:
        /*0004*/ 	.word	0x00000082


	//----- nvinfo : EIATTR_KPARAM_INFO
	.align		4
.L_174:
        /*0008*/ 	.byte	0x04, 0x17
        /*000a*/ 	.short	(.L_176 - .L_175)
.L_175:
        /*000c*/ 	.word	0x00000000
        /*0010*/ 	.short	0x0002
        /*0012*/ 	.short	0x0010
        /*0014*/ 	.byte	0x00, 0xf0, 0x11, 0x00


	//----- nvinfo : EIATTR_KPARAM_INFO
	.align		4
.L_176:
        /*0018*/ 	.byte	0x04, 0x17
        /*001a*/ 	.short	(.L_178 - .L_177)
.L_177:
        /*001c*/ 	.word	0x00000000
        /*0020*/ 	.short	0x0001
        /*0022*/ 	.short	0x0008
        /*0024*/ 	.byte	0x00, 0xf5, 0x21, 0x00


	//----- nvinfo : EIATTR_KPARAM_INFO
	.align		4
.L_178:
        /*0028*/ 	.byte	0x04, 0x17
        /*002a*/ 	.short	(.L_180 - .L_179)
.L_179:
        /*002c*/ 	.word	0x00000000
        /*0030*/ 	.short	0x0000
        /*0032*/ 	.short	0x0000
        /*0034*/ 	.byte	0x00, 0xf5, 0x21, 0x00


	//----- nvinfo : EIATTR_SPARSE_MMA_MASK
	.align		4
.L_180:
        /*0038*/ 	.byte	0x03, 0x50
        /*003a*/ 	.short	0x0000


	//----- nvinfo : EIATTR_MAXREG_COUNT
	.align		4
        /*003c*/ 	.byte	0x03, 0x1b
        /*003e*/ 	.short	0x00ff


	//----- nvinfo : EIATTR_MERCURY_ISA_VERSION
	.align		4
        /*0040*/ 	.byte	0x03, 0x5f
        /*0042*/ 	.short	0x0101


	//----- nvinfo : EIATTR_VRC_CTA_INIT_COUNT
	.align		4
        /*0044*/ 	.byte	0x02, 0x4a
	.zero		1
	.zero		1


	//----- nvinfo : EIATTR_EXIT_INSTR_OFFSETS
	.align		4
        /*0048*/ 	.byte	0x04, 0x1c
        /*004a*/ 	.short	(.L_182 - .L_181)


	//   ....[0]....
.L_181:
        /*004c*/ 	.word	0x00000080


	//   ....[1]....
        /*0050*/ 	.word	0x00000b30


	//   ....[2]....
        /*0054*/ 	.word	0x00000d00


	//   ....[3]....
        /*0058*/ 	.word	0x00000db0


	//   ....[4]....
        /*005c*/ 	.word	0x00000e50


	//   ....[5]....
        /*0060*/ 	.word	0x00000eb0


	//   ....[6]....
        /*0064*/ 	.word	0x00000ef0


	//----- nvinfo : EIATTR_CRS_STACK_SIZE
	.align		4
.L_182:
        /*0068*/ 	.byte	0x04, 0x1e
        /*006a*/ 	.short	(.L_184 - .L_183)
.L_183:
        /*006c*/ 	.word	0x00000000


	//----- nvinfo : EIATTR_CBANK_PARAM_SIZE
	.align		4
.L_184:
        /*0070*/ 	.byte	0x03, 0x19
        /*0072*/ 	.short	0x0014


	//----- nvinfo : EIATTR_PARAM_CBANK
	.align		4
        /*0074*/ 	.byte	0x04, 0x0a
        /*0076*/ 	.short	(.L_186 - .L_185)
	.align		4
.L_185:
        /*0078*/ 	.word	index@(.nv.constant0._Z8p1_shiftPiS_i)
        /*007c*/ 	.short	0x0380
        /*007e*/ 	.short	0x0014


	//----- nvinfo : EIATTR_SW_WAR
	.align		4
.L_186:
        /*0080*/ 	.byte	0x04, 0x36
        /*0082*/ 	.short	(.L_188 - .L_187)
.L_187:
        /*0084*/ 	.word	0x00000008
.L_188:


//--------------------- .nv.info._Z9p1_removePiS_S_i --------------------------
	.section	.nv.info._Z9p1_removePiS_S_i,"",@"SHT_CUDA_INFO"
	.sectionflags	@""
	.align	4


	//----- nvinfo : EIATTR_CUDA_API_VERSION
	.align		4
        /*0000*/ 	.byte	0x04, 0x37
        /*0002*/ 	.short	(.L_190 - .L_189)
.L_189:
        /*0004*/ 	.word	0x00000082


	//----- nvinfo : EIATTR_KPARAM_INFO
	.align		4
.L_190:
        /*0008*/ 	.byte	0x04, 0x17
        /*000a*/ 	.short	(.L_192 - .L_191)
.L_191:
        /*000c*/ 	.word	0x00000000
        /*0010*/ 	.short	0x0003
        /*0012*/ 	.short	0x0018
        /*0014*/ 	.byte	0x00, 0xf0, 0x11, 0x00


	//----- nvinfo : EIATTR_KPARAM_INFO
	.align		4
.L_192:
        /*0018*/ 	.byte	0x04, 0x17
        /*001a*/ 	.short	(.L_194 - .L_193)
.L_193:
        /*001c*/ 	.word	0x00000000
        /*0020*/ 	.short	0x0002
        /*0022*/ 	.short	0x0010
        /*0024*/ 	.byte	0x00, 0xf5, 0x21, 0x00


	//----- nvinfo : EIATTR_KPARAM_INFO
	.align		4
.L_194:
        /*0028*/ 	.byte	0x04, 0x17
        /*002a*/ 	.short	(.L_196 - .L_195)
.L_195:
        /*002c*/ 	.word	0x00000000
        /*0030*/ 	.short	0x0001
        /*0032*/ 	.short	0x0008
        /*0034*/ 	.byte	0x00, 0xf5, 0x21, 0x00


	//----- nvinfo : EIATTR_KPARAM_INFO
	.align		4
.L_196:
        /*0038*/ 	.byte	0x04, 0x17
        /*003a*/ 	.short	(.L_198 - .L_197)
.L_197:
        /*003c*/ 	.word	0x00000000
        /*0040*/ 	.short	0x0000
        /*0042*/ 	.short	0x0000
        /*0044*/ 	.byte	0x00, 0xf5, 0x21, 0x00


	//----- nvinfo : EIATTR_SPARSE_MMA_MASK
	.align		4
.L_198:
        /*0048*/ 	.byte	0x03, 0x50
        /*004a*/ 	.short	0x0000


	//----- nvinfo : EIATTR_MAXREG_COUNT
	.align		4
        /*004c*/ 	.byte	0x03, 0x1b
        /*004e*/ 	.short	0x00ff


	//----- nvinfo : EIATTR_MERCURY_ISA_VERSION
	.align		4
        /*0050*/ 	.byte	0x03, 0x5f
        /*0052*/ 	.short	0x0101


	//----- nvinfo : EIATTR_VRC_CTA_INIT_COUNT
	.align		4
        /*0054*/ 	.byte	0x02, 0x4a
	.zero		1
	.zero		1


	//----- nvinfo : EIATTR_EXIT_INSTR_OFFSETS
	.align		4
        /*0058*/ 	.byte	0x04, 0x1c
        /*005a*/ 	.short	(.L_200 - .L_199)


	//   ....[0]....
.L_199:
        /*005c*/ 	.word	0x00000070


	//   ....[1]....
        /*0060*/ 	.word	0x00000160


	//   ....[2]....
        /*0064*/ 	.word	0x00000210


	//----- nvinfo : EIATTR_CBANK_PARAM_SIZE
	.align		4
.L_200:
        /*0068*/ 	.byte	0x03, 0x19
        /*006a*/ 	.short	0x001c


	//----- nvinfo : EIATTR_PARAM_CBANK
	.align		4
        /*006c*/ 	.byte	0x04, 0x0a
        /*006e*/ 	.short	(.L_202 - .L_201)
	.align		4
.L_201:
        /*0070*/ 	.word	index@(.nv.constant0._Z9p1_removePiS_S_i)
        /*0074*/ 	.short	0x0380
        /*0076*/ 	.short	0x001c


	//----- nvinfo : EIATTR_SW_WAR
	.align		4
.L_202:
        /*0078*/ 	.byte	0x04, 0x36
        /*007a*/ 	.short	(.L_204 - .L_203)
.L_203:
        /*007c*/ 	.word	0x00000008
.L_204:


//--------------------- .nv.info._Z11p1_evaluatePiS_i --------------------------
	.section	.nv.info._Z11p1_evaluatePiS_i,"",@"SHT_CUDA_INFO"
	.sectionflags	@""
	.align	4


	//----- nvinfo : EIATTR_CUDA_API_VERSION
	.align		4
        /*0000*/ 	.byte	0x04, 0x37
        /*0002*/ 	.short	(.L_206 - .L_205)
.L_205:
        /*0004*/ 	.word	0x00000082


	//----- nvinfo : EIATTR_KPARAM_INFO
	.align		4
.L_206:
        /*0008*/ 	.byte	0x04, 0x17
        /*000a*/ 	.short	(.L_208 - .L_207)
.L_207:
        /*000c*/ 	.word	0x00000000
        /*0010*/ 	.short	0x0002
        /*0012*/ 	.short	0x0010
        /*0014*/ 	.byte	0x00, 0xf0, 0x11, 0x00


	//----- nvinfo : EIATTR_KPARAM_INFO
	.align		4
.L_208:
        /*0018*/ 	.byte	0x04, 0x17
        /*001a*/ 	.short	(.L_210 - .L_209)
.L_209:
        /*001c*/ 	.word	0x00000000
        /*0020*/ 	.short	0x0001
        /*0022*/ 	.short	0x0008
        /*0024*/ 	.byte	0x00, 0xf5, 0x21, 0x00


	//----- nvinfo : EIATTR_KPARAM_INFO
	.align		4
.L_210:
        /*0028*/ 	.byte	0x04, 0x17
        /*002a*/ 	.short	(.L_212 - .L_211)
.L_211:
        /*002c*/ 	.word	0x00000000
        /*0030*/ 	.short	0x0000
        /*0032*/ 	.short	0x0000
        /*0034*/ 	.byte	0x00, 0xf5, 0x21, 0x00


	//----- nvinfo : EIATTR_SPARSE_MMA_MASK
	.align		4
.L_212:
        /*0038*/ 	.byte	0x03, 0x50
        /*003a*/ 	.short	0x0000


	//----- nvinfo : EIATTR_MAXREG_COUNT
	.align		4
        /*003c*/ 	.byte	0x03, 0x1b
        /*003e*/ 	.short	0x00ff


	//----- nvinfo : EIATTR_NUM_BARRIERS
	.align		4
        /*0040*/ 	.byte	0x02, 0x4c
        /*0042*/ 	.byte	0x01
	.zero		1


	//----- nvinfo : EIATTR_MERCURY_ISA_VERSION
	.align		4
        /*0044*/ 	.byte	0x03, 0x5f
        /*0046*/ 	.short	0x0101


	//----- nvinfo : EIATTR_VRC_CTA_INIT_COUNT
	.align		4
        /*0048*/ 	.byte	0x02, 0x4a
	.zero		1
	.zero		1


	//----- nvinfo : EIATTR_EXIT_INSTR_OFFSETS
	.align		4
        /*004c*/ 	.byte	0x04, 0x1c
        /*004e*/ 	.short	(.L_214 - .L_213)


	//   ....[0]....
.L_213:
        /*0050*/ 	.word	0x00000040


	//   ....[1]....
        /*0054*/ 	.word	0x00000140


	//----- nvinfo : EIATTR_CBANK_PARAM_SIZE
	.align		4
.L_214:
        /*0058*/ 	.byte	0x03, 0x19
        /*005a*/ 	.short	0x0014


	//----- nvinfo : EIATTR_PARAM_CBANK
	.align		4
        /*005c*/ 	.byte	0x04, 0x0a
        /*005e*/ 	.short	(.L_216 - .L_215)
	.align		4
.L_215:
        /*0060*/ 	.word	index@(.nv.constant0._Z11p1_evaluatePiS_i)
        /*0064*/ 	.short	0x0380
        /*0066*/ 	.short	0x0014


	//----- nvinfo : EIATTR_SW_WAR
	.align		4
.L_216:
        /*0068*/ 	.byte	0x04, 0x36
        /*006a*/ 	.short	(.L_218 - .L_217)
.L_217:
        /*006c*/ 	.word	0x00000008
.L_218:


//--------------------- .nv.info._Z9p1_acceptPiS_S_S_i --------------------------
	.section	.nv.info._Z9p1_acceptPiS_S_S_i,"",@"SHT_CUDA_INFO"
	.sectionflags	@""
	.align	4


	//----- nvinfo : EIATTR_CUDA_API_VERSION
	.align		4
        /*0000*/ 	.byte	0x04, 0x37
        /*0002*/ 	.short	(.L_220 - .L_219)
.L_219:
        /*0004*/ 	.word	0x00000082


	//----- nvinfo : EIATTR_KPARAM_INFO
	.align		4
.L_220:
        /*0008*/ 	.byte	0x04, 0x17
        /*000a*/ 	.short	(.L_222 - .L_221)
.L_221:
        /*000c*/ 	.word	0x00000000
        /*0010*/ 	.short	0x0004
        /*0012*/ 	.short	0x0020
        /*0014*/ 	.byte	0x00, 0xf0, 0x11, 0x00


	//----- nvinfo : EIATTR_KPARAM_INFO
	.align		4
.L_222:
        /*0018*/ 	.byte	0x04, 0x17
        /*001a*/ 	.short	(.L_224 - .L_223)
.L_223:
        /*001c*/ 	.word	0x00000000
        /*0020*/ 	.short	0x0003
        /*0022*/ 	.short	0x0018
        /*0024*/ 	.byte	0x00, 0xf5, 0x21, 0x00


	//----- nvinfo : EIATTR_KPARAM_INFO
	.align		4
.L_224:
        /*0028*/ 	.byte	0x04, 0x17
        /*002a*/ 	.short	(.L_226 - .L_225)
.L_225:
        /*002c*/ 	.word	0x00000000
        /*0030*/ 	.short	0x0002
        /*0032*/ 	.short	0x0010
        /*0034*/ 	.byte	0x00, 0xf5, 0x21, 0x00


	//----- nvinfo : EIATTR_KPARAM_INFO
	.align		4
.L_226:
        /*0038*/ 	.byte	0x04, 0x17
        /*003a*/ 	.short	(.L_228 - .L_227)
.L_227:
        /*003c*/ 	.word	0x00000000
        /*0040*/ 	.short	0x0001
        /*0042*/ 	.short	0x0008
        /*0044*/ 	.byte	0x00, 0xf5, 0x21, 0x00


	//----- nvinfo : EIATTR_KPARAM_INFO
	.align		4
.L_228:
        /*0048*/ 	.byte	0x04, 0x17
        /*004a*/ 	.short	(.L_230 - .L_229)
.L_229:
        /*004c*/ 	.word	0x00000000
        /*0050*/ 	.short	0x0000
        /*0052*/ 	.short	0x0000
        /*0054*/ 	.byte	0x00, 0xf5, 0x21, 0x00


	//----- nvinfo : EIATTR_SPARSE_MMA_MASK
	.align		4
.L_230:
        /*0058*/ 	.byte	0x03, 0x50
        /*005a*/ 	.short	0x0000


	//----- nvinfo : EIATTR_MAXREG_COUNT
	.align		4
        /*005c*/ 	.byte	0x03, 0x1b
        /*005e*/ 	.short	0x00ff


	//----- nvinfo : EIATTR_NUM_BARRIERS
	.align		4
        /*0060*/ 	.byte	0x02, 0x4c
        /*0062*/ 	.byte	0x01
	.zero		1


	//----- nvinfo : EIATTR_MERCURY_ISA_VERSION
	.align		4
        /*0064*/ 	.byte	0x03, 0x5f
        /*0066*/ 	.short	0x0101


	//----- nvinfo : EIATTR_VRC_CTA_INIT_COUNT
	.align		4
        /*0068*/ 	.byte	0x02, 0x4a
	.zero		1
	.zero		1


	//----- nvinfo : EIATTR_EXIT_INSTR_OFFSETS
	.align		4
        /*006c*/ 	.byte	0x04, 0x1c
        /*006e*/ 	.short	(.L_232 - .L_231)


	//   ....[0]....
.L_231:
        /*0070*/ 	.word	0x00000070


	//   ....[1]....
        /*0074*/ 	.word	0x00000390


	//   ....[2]....
        /*0078*/ 	.word	0x000003b0


	//----- nvinfo : EIATTR_CRS_STACK_SIZE
	.align		4
.L_232:
        /*007c*/ 	.byte	0x04, 0x1e
        /*007e*/ 	.short	(.L_234 - .L_233)
.L_233:
        /*0080*/ 	.word	0x00000000


	//----- nvinfo : EIATTR_CBANK_PARAM_SIZE
	.align		4
.L_234:
        /*0084*/ 	.byte	0x03, 0x19
        /*0086*/ 	.short	0x0024


	//----- nvinfo : EIATTR_PARAM_CBANK
	.align		4
        /*0088*/ 	.byte	0x04, 0x0a
        /*008a*/ 	.short	(.L_236 - .L_235)
	.align		4
.L_235:
        /*008c*/ 	.word	index@(.nv.constant0._Z9p1_acceptPiS_S_S_i)
        /*0090*/ 	.short	0x0380
        /*0092*/ 	.short	0x0024


	//----- nvinfo : EIATTR_SW_WAR
	.align		4
.L_236:
        /*0094*/ 	.byte	0x04, 0x36
        /*0096*/ 	.short	(.L_238 - .L_237)
.L_237:
        /*0098*/ 	.word	0x00000008
.L_238:


//--------------------- .nv.info._Z12p1_rejectionPiS_S_S_i --------------------------
	.section	.nv.info._Z12p1_rejectionPiS_S_S_i,"",@"SHT_CUDA_INFO"
	.sectionflags	@""
	.align	4


	//----- nvinfo : EIATTR_CUDA_API_VERSION
	.align		4
        /*0000*/ 	.byte	0x04, 0x37
        /*0002*/ 	.short	(.L_240 - .L_239)
.L_239:
        /*0004*/ 	.word	0x00000082


	//----- nvinfo : EIATTR_KPARAM_INFO
	.align		4
.L_240:
        /*0008*/ 	.byte	0x04, 0x17
        /*000a*/ 	.short	(.L_242 - .L_241)
.L_241:
        /*000c*/ 	.word	0x00000000
        /*0010*/ 	.short	0x0004
        /*0012*/ 	.short	0x0020
        /*0014*/ 	.byte	0x00, 0xf0, 0x11, 0x00


	//----- nvinfo : EIATTR_KPARAM_INFO
	.align		4
.L_242:
        /*0018*/ 	.byte	0x04, 0x17
        /*001a*/ 	.short	(.L_244 - .L_243)
.L_243:
        /*001c*/ 	.word	0x00000000
        /*0020*/ 	.short	0x0003
        /*0022*/ 	.short	0x0018
        /*0024*/ 	.byte	0x00, 0xf5, 0x21, 0x00


	//----- nvinfo : EIATTR_KPARAM_INFO
	.align		4
.L_244:
        /*0028*/ 	.byte	0x04, 0x17
        /*002a*/ 	.short	(.L_246 - .L_245)
.L_245:
        /*002c*/ 	.word	0x00000000
        /*0030*/ 	.short	0x0002
        /*0032*/ 	.short	0x0010
        /*0034*/ 	.byte	0x00, 0xf5, 0x21, 0x00


	//----- nvinfo : EIATTR_KPARAM_INFO
	.align		4
.L_246:
        /*0038*/ 	.byte	0x04, 0x17
        /*003a*/ 	.short	(.L_248 - .L_247)
.L_247:
        /*003c*/ 	.word	0x00000000
        /*0040*/ 	.short	0x0001
        /*0042*/ 	.short	0x0008
        /*0044*/ 	.byte	0x00, 0xf5, 0x21, 0x00


	//----- nvinfo : EIATTR_KPARAM_INFO
	.align		4
.L_248:
        /*0048*/ 	.byte	0x04, 0x17
        /*004a*/ 	.short	(.L_250 - .L_249)
.L_249:
        /*004c*/ 	.word	0x00000000
        /*0050*/ 	.short	0x0000
        /*0052*/ 	.short	0x0000
        /*0054*/ 	.byte	0x00, 0xf5, 0x21, 0x00


	//----- nvinfo : EIATTR_SPARSE_MMA_MASK
	.align		4
.L_250:
        /*0058*/ 	.byte	0x03, 0x50
        /*005a*/ 	.short	0x0000


	//----- nvinfo : EIATTR_MAXREG_COUNT
	.align		4
        /*005c*/ 	.byte	0x03, 0x1b
        /*005e*/ 	.short	0x00ff


	//----- nvinfo : EIATTR_NUM_BARRIERS
	.align		4
        /*0060*/ 	.byte	0x02, 0x4c
        /*0062*/ 	.byte	0x01
	.zero		1


	//----- nvinfo : EIATTR_MERCURY_ISA_VERSION
	.align		4
        /*0064*/ 	.byte	0x03, 0x5f
        /*0066*/ 	.short	0x0101


	//----- nvinfo : EIATTR_VRC_CTA_INIT_COUNT
	.align		4
        /*0068*/ 	.byte	0x02, 0x4a
	.zero		1
	.zero		1


	//----- nvinfo : EIATTR_EXIT_INSTR_OFFSETS
	.align		4
        /*006c*/ 	.byte	0x04, 0x1c
        /*006e*/ 	.short	(.L_252 - .L_251)


	//   ....[0]....
.L_251:
        /*0070*/ 	.word	0x00000070


	//   ....[1]....
        /*0074*/ 	.word	0x00000570


	//   ....[2]....
        /*0078*/ 	.word	0x000005c0


	//----- nvinfo : EIATTR_CRS_STACK_SIZE
	.align		4
.L_252:
        /*007c*/ 	.byte	0x04, 0x1e
        /*007e*/ 	.short	(.L_254 - .L_253)
.L_253:
        /*0080*/ 	.word	0x00000000


	//----- nvinfo : EIATTR_CBANK_PARAM_SIZE
	.align		4
.L_254:
        /*0084*/ 	.byte	0x03, 0x19
        /*0086*/ 	.short	0x0024


	//----- nvinfo : EIATTR_PARAM_CBANK
	.align		4
        /*0088*/ 	.byte	0x04, 0x0a
        /*008a*/ 	.short	(.L_256 - .L_255)
	.align		4
.L_255:
        /*008c*/ 	.word	index@(.nv.constant0._Z12p1_rejectionPiS_S_S_i)
        /*0090*/ 	.short	0x0380
        /*0092*/ 	.short	0x0024


	//----- nvinfo : EIATTR_SW_WAR
	.align		4
.L_256:
        /*0094*/ 	.byte	0x04, 0x36
        /*0096*/ 	.short	(.L_258 - .L_257)
.L_257:
        /*0098*/ 	.word	0x00000008
.L_258:


//--------------------- .nv.info._Z11p1_proposalPiS_S_i --------------------------
	.section	.nv.info._Z11p1_proposalPiS_S_i,"",@"SHT_CUDA_INFO"
	.sectionflags	@""
	.align	4


	//----- nvinfo : EIATTR_CUDA_API_VERSION
	.align		4
        /*0000*/ 	.byte	0x04, 0x37
        /*0002*/ 	.short	(.L_260 - .L_259)
.L_259:
        /*0004*/ 	.word	0x00000082


	//----- nvinfo : EIATTR_KPARAM_INFO
	.align		4
.L_260:
        /*0008*/ 	.byte	0x04, 0x17
        /*000a*/ 	.short	(.L_262 - .L_261)
.L_261:
        /*000c*/ 	.word	0x00000000
        /*0010*/ 	.short	0x0003
        /*0012*/ 	.short	0x0018
        /*0014*/ 	.byte	0x00, 0xf0, 0x11, 0x00


	//----- nvinfo : EIATTR_KPARAM_INFO
	.align		4
.L_262:
        /*0018*/ 	.byte	0x04, 0x17
        /*001a*/ 	.short	(.L_264 - .L_263)
.L_263:
        /*001c*/ 	.word	0x00000000
        /*0020*/ 	.short	0x0002
        /*0022*/ 	.short	0x0010
        /*0024*/ 	.byte	0x00, 0xf5, 0x21, 0x00


	//----- nvinfo : EIATTR_KPARAM_INFO
	.align		4
.L_264:
        /*0028*/ 	.byte	0x04, 0x17
        /*002a*/ 	.short	(.L_266 - .L_265)
.L_265:
        /*002c*/ 	.word	0x00000000
        /*0030*/ 	.short	0x0001
        /*0032*/ 	.short	0x0008
        /*0034*/ 	.byte	0x00, 0xf5, 0x21, 0x00


	//----- nvinfo : EIATTR_KPARAM_INFO
	.align		4
.L_266:
        /*0038*/ 	.byte	0x04, 0x17
        /*003a*/ 	.short	(.L_268 - .L_267)
.L_267:
        /*003c*/ 	.word	0x00000000
        /*0040*/ 	.short	0x0000
        /*0042*/ 	.short	0x0000
        /*0044*/ 	.byte	0x00, 0xf5, 0x21, 0x00


	//----- nvinfo : EIATTR_SPARSE_MMA_MASK
	.align		4
.L_268:
        /*0048*/ 	.byte	0x03, 0x50
        /*004a*/ 	.short	0x0000


	//----- nvinfo : EIATTR_MAXREG_COUNT
	.align		4
        /*004c*/ 	.byte	0x03, 0x1b
        /*004e*/ 	.short	0x00ff


	//----- nvinfo : EIATTR_NUM_BARRIERS
	.align		4
        /*0050*/ 	.byte	0x02, 0x4c
        /*0052*/ 	.byte	0x01
	.zero		1


	//----- nvinfo : EIATTR_MERCURY_ISA_VERSION
	.align		4
        /*0054*/ 	.byte	0x03, 0x5f
        /*0056*/ 	.short	0x0101


	//----- nvinfo : EIATTR_VRC_CTA_INIT_COUNT
	.align		4
        /*0058*/ 	.byte	0x02, 0x4a
	.zero		1
	.zero		1


	//----- nvinfo : EIATTR_EXIT_INSTR_OFFSETS
	.align		4
        /*005c*/ 	.byte	0x04, 0x1c
        /*005e*/ 	.short	(.L_270 - .L_269)


	//   ....[0]....
.L_269:
        /*0060*/ 	.word	0x000000b0


	//   ....[1]....
        /*0064*/ 	.word	0x00000140


	//   ....[2]....
        /*0068*/ 	.word	0x00000190


	//   ....[3]....
        /*006c*/ 	.word	0x00000200


	//----- nvinfo : EIATTR_CBANK_PARAM_SIZE
	.align		4
.L_270:
        /*0070*/ 	.byte	0x03, 0x19
        /*0072*/ 	.short	0x001c


	//----- nvinfo : EIATTR_PARAM_CBANK
	.align		4
        /*0074*/ 	.byte	0x04, 0x0a
        /*0076*/ 	.short	(.L_272 - .L_271)
	.align		4
.L_271:
        /*0078*/ 	.word	index@(.nv.constant0._Z11p1_proposalPiS_S_i)
        /*007c*/ 	.short	0x0380
        /*007e*/ 	.short	0x001c


	//----- nvinfo : EIATTR_SW_WAR
	.align		4
.L_272:
        /*0080*/ 	.byte	0x04, 0x36
        /*0082*/ 	.short	(.L_274 - .L_273)
.L_273:
        /*0084*/ 	.word	0x00000008
.L_274:


//--------------------- .nv.callgraph             --------------------------
	.section	.nv.callgraph,"",@"SHT_CUDA_CALLGRAPH"
	.align	4
	.sectionentsize	8
	.align		4
        /*0000*/ 	.word	0x00000000
	.align		4
        /*0004*/ 	.word	0xffffffff
	.align		4
        /*0008*/ 	.word	0x00000000
	.align		4
        /*000c*/ 	.word	0xfffffffe
	.align		4
        /*0010*/ 	.word	0x00000000
	.align		4
        /*0014*/ 	.word	0xfffffffd
	.align		4
        /*0018*/ 	.word	0x00000000
	.align		4
        /*001c*/ 	.word	0xfffffffc


//--------------------- .nv.constant4             --------------------------
	.section	.nv.constant4,"a",@progbits
	.align	8
	.align		8
.nv.constant4:
        /*0000*/ 	.dword	stable
	.align		8
        /*0008*/ 	.dword	no_match
	.align		8
        /*0010*/ 	.dword	gpu_reduced_size_empty


//--------------------- .text._Z13fill_matchingPiS_i --------------------------
	.section	.text._Z13fill_matchingPiS_i,"ax",@progbits
	.align	128
        .global         _Z13fill_matchingPiS_i
        .type           _Z13fill_matchingPiS_i,@function
        .size           _Z13fill_matchingPiS_i,(.L_x_49 - _Z13fill_matchingPiS_i)
        .other          _Z13fill_matchingPiS_i,@"STO_CUDA_ENTRY STV_DEFAULT"
_Z13fill_matchingPiS_i:
.text._Z13fill_matchingPiS_i:
[----:B------:R-:W-:Y:S01]  /*0000*/  LDC R1, c[0x0][0x37c] ;  /* 0x0000df00ff017b82 */ /* 0x000fe20000000800 */
[----:B------:R-:W0:Y:S07]  /*0010*/  S2R R0, SR_TID.X ;  /* 0x0000000000007919 */ /* 0x000e2e0000002100 */
[----:B------:R-:W0:Y:S01]  /*0020*/  S2UR UR4, SR_CTAID.X ;  /* 0x00000000000479c3 */ /* 0x000e220000002500 */
[----:B------:R-:W1:Y:S07]  /*0030*/  LDCU UR6, c[0x0][0x390] ;  /* 0x00007200ff0677ac */ /* 0x000e6e0008000800 */
[----:B------:R-:W0:Y:S02]  /*0040*/  LDC R7, c[0x0][0x360] ;  /* 0x0000d800ff077b82 */ /* 0x000e240000000800 */
[----:B0-----:R-:W-:-:S05]  /*0050*/  IMAD R7, R7, UR4, R0 ;  /* 0x0000000407077c24 */ /* 0x001fca000f8e0200 */
[----:B-1----:R-:W-:-:S13]  /*0060*/  ISETP.GE.AND P0, PT, R7, UR6, PT ;  /* 0x0000000607007c0c */ /* 0x002fda000bf06270 */
[----:B------:R-:W-:Y:S05]  /*0070*/  @P0 EXIT ;  /* 0x000000000000094d */ /* 0x000fea0003800000 */
[----:B------:R-:W0:Y:S01]  /*0080*/  LDC.64 R2, c[0x0][0x380] ;  /* 0x0000e000ff027b82 */ /* 0x000e220000000a00 */
[----:B------:R-:W1:Y:S01]  /*0090*/  LDCU.64 UR4, c[0x0][0x358] ;  /* 0x00006b00ff0477ac */ /* 0x000e620008000a00 */
[----:B------:R-:W-:-:S04]  /*00a0*/  IMAD R5, R7, UR6, RZ ;  /* 0x0000000607057c24 */ /* 0x000fc8000f8e02ff */
[----:B0-----:R-:W-:Y:S02]  /*00b0*/  IMAD.WIDE R2, R5, 0x4, R2 ;  /* 0x0000000405027825 */ /* 0x001fe400078e0202 */
[----:B------:R-:W0:Y:S04]  /*00c0*/  LDC.64 R4, c[0x0][0x388] ;  /* 0x0000e200ff047b82 */ /* 0x000e280000000a00 */
[----:B-1----:R-:W2:Y:S01]  /*00d0*/  LDG.E R3, desc[UR4][R2.64+0x4] ;  /* 0x0000040402037981 */ /* 0x002ea2000c1e1900 */
[----:B0-----:R-:W-:-:S05]  /*00e0*/  IMAD.WIDE R4, R7, 0x4, R4 ;  /* 0x0000000407047825 */ /* 0x001fca00078e0204 */
[----:B--2---:R-:W-:Y:S01]  /*00f0*/  STG.E desc[UR4][R4.64], R3 ;  /* 0x0000000304007986 */ /* 0x004fe2000c101904 */
[----:B------:R-:W-:Y:S05]  /*0100*/  EXIT ;  /* 0x000000000000794d */ /* 0x000fea0003800000 */
.L_x_0:
[----:B------:R-:W-:-:S00]  /*0110*/  BRA `(.L_x_0) ;  /* 0xfffffffc00fc7947 */ /* 0x000fc0000383ffff */
[----:B------:R-:W-:-:S00]  /*0120*/  NOP ;  /* 0x0000000000007918 */ /* 0x000fc00000000000 */
        /* <DEDUP_REMOVED lines=13> */
.L_x_49:


//--------------------- .text._Z19fill_matching_zerosPii --------------------------
	.section	.text._Z19fill_matching_zerosPii,"ax",@progbits
	.align	128
        .global         _Z19fill_matching_zerosPii
        .type           _Z19fill_matching_zerosPii,@function
        .size           _Z19fill_matching_zerosPii,(.L_x_50 - _Z19fill_matching_zerosPii)
        .other          _Z19fill_matching_zerosPii,@"STO_CUDA_ENTRY STV_DEFAULT"
_Z19fill_matching_zerosPii:
.text._Z19fill_matching_zerosPii:
        /* <DEDUP_REMOVED lines=10> */
[----:B0-----:R-:W-:-:S05]  /*00a0*/  IMAD.WIDE R2, R5, 0x4, R2 ;  /* 0x0000000405027825 */ /* 0x001fca00078e0202 */
[----:B-1----:R-:W-:Y:S01]  /*00b0*/  STG.E desc[UR4][R2.64], RZ ;  /* 0x000000ff02007986 */ /* 0x002fe2000c101904 */
[----:B------:R-:W-:Y:S05]  /*00c0*/  EXIT ;  /* 0x000000000000794d */ /* 0x000fea0003800000 */
.L_x_1:
        /* <DEDUP_REMOVED lines=11> */
.L_x_50:


//--------------------- .text._Z17get_reduced_sizesPii --------------------------
	.section	.text._Z17get_reduced_sizesPii,"ax",@progbits
	.align	128
        .global         _Z17get_reduced_sizesPii
        .type           _Z17get_reduced_sizesPii,@function
        .size           _Z17get_reduced_sizesPii,(.L_x_51 - _Z17get_reduced_sizesPii)
        .other          _Z17get_reduced_sizesPii,@"STO_CUDA_ENTRY STV_DEFAULT"
_Z17get_reduced_sizesPii:
.text._Z17get_reduced_sizesPii:
        /* <DEDUP_REMOVED lines=10> */
[----:B0-----:R-:W-:-:S06]  /*00a0*/  IMAD.WIDE R2, R5, 0x4, R2 ;  /* 0x0000000405027825 */ /* 0x001fcc00078e0202 */
[----:B-1----:R-:W2:Y:S02]  /*00b0*/  LDG.E R2, desc[UR4][R2.64] ;  /* 0x0000000402027981 */ /* 0x002ea4000c1e1900 */
[----:B--2---:R-:W-:-:S13]  /*00c0*/  ISETP.GT.AND P0, PT, R2, RZ, PT ;  /* 0x000000ff0200720c */ /* 0x004fda0003f04270 */
[----:B------:R-:W-:Y:S05]  /*00d0*/  @P0 EXIT ;  /* 0x000000000000094d */ /* 0x000fea0003800000 */
[----:B------:R-:W0:Y:S01]  /*00e0*/  LDC.64 R2, c[0x4][0x10] ;  /* 0x01000400ff027b82 */ /* 0x000e220000000a00 */
[----:B------:R-:W-:-:S05]  /*00f0*/  HFMA2 R0, -RZ, RZ, 0, 5.9604644775390625e-08 ;  /* 0x00000001ff007431 */ /* 0x000fca00000001ff */
[----:B0-----:R-:W-:Y:S01]  /*0100*/  STG.E.U8 desc[UR4][R2.64], R0 ;  /* 0x0000000002007986 */ /* 0x001fe2000c101104 */
[----:B------:R-:W-:Y:S05]  /*0110*/  EXIT ;  /* 0x000000000000794d */ /* 0x000fea0003800000 */
.L_x_2:
        /* <DEDUP_REMOVED lines=14> */
.L_x_51:


//--------------------- .text._Z22p2_getSecondLastChoicePiS_S_S_i --------------------------
	.section	.text._Z22p2_getSecondLastChoicePiS_S_S_i,"ax",@progbits
	.align	128
        .global         _Z22p2_getSecondLastChoicePiS_S_S_i
        .type           _Z22p2_getSecondLastChoicePiS_S_S_i,@function
        .size           _Z22p2_getSecondLastChoicePiS_S_S_i,(.L_x_52 - _Z22p2_getSecondLastChoicePiS_S_S_i)
        .other          _Z22p2_getSecondLastChoicePiS_S_S_i,@"STO_CUDA_ENTRY STV_DEFAULT"
_Z22p2_getSecondLastChoicePiS_S_S_i:
.text._Z22p2_getSecondLastChoicePiS_S_S_i:
[----:B------:R-:W-:Y:S01]  /*0000*/  LDC R1, c[0x0][0x37c] ;  /* 0x0000df00ff017b82 */ /* 0x000fe20000000800 */
[----:B------:R-:W0:Y:S01]  /*0010*/  S2R R10, SR_TID.X ;  /* 0x00000000000a7919 */ /* 0x000e220000002100 */
[----:B------:R-:W1:Y:S01]  /*0020*/  LDCU UR6, c[0x0][0x3a0] ;  /* 0x00007400ff0677ac */ /* 0x000e620008000800 */
[----:B------:R-:W0:Y:S02]  /*0030*/  S2R R13, SR_CTAID.X ;  /* 0x00000000000d7919 */ /* 0x000e240000002500 */
[----:B0-----:R-:W-:-:S04]  /*0040*/  VIMNMX R0, PT, PT, R10, R13, !PT ;  /* 0x0000000d0a007248 */ /* 0x001fc80007fe0100 */
[----:B-1----:R-:W-:-:S13]  /*0050*/  ISETP.GE.AND P0, PT, R0, UR6, PT ;  /* 0x0000000600007c0c */ /* 0x002fda000bf06270 */
[----:B------:R-:W-:Y:S05]  /*0060*/  @P0 EXIT ;  /* 0x000000000000094d */ /* 0x000fea0003800000 */
[----:B------:R-:W0:Y:S01]  /*0070*/  LDC.64 R4, c[0x0][0x380] ;  /* 0x0000e000ff047b82 */ /* 0x000e220000000a00 */
[----:B------:R-:W1:Y:S01]  /*0080*/  LDCU.64 UR4, c[0x0][0x358] ;  /* 0x00006b00ff0477ac */ /* 0x000e620008000a00 */
[----:B------:R-:W-:-:S05]  /*0090*/  IMAD R11, R13, UR6, RZ ;  /* 0x000000060d0b7c24 */ /* 0x000fca000f8e02ff */
[----:B------:R-:W-:-:S05]  /*00a0*/  IADD3 R3, PT, PT, R11, R10, RZ ;  /* 0x0000000a0b037210 */ /* 0x000fca0007ffe0ff */
[----:B0-----:R-:W-:-:S05]  /*00b0*/  IMAD.WIDE.U32 R2, R3, 0x4, R4 ;  /* 0x0000000403027825 */ /* 0x001fca00078e0004 */
[----:B-1----:R-:W2:Y:S01]  /*00c0*/  LDG.E R0, desc[UR4][R2.64] ;  /* 0x0000000402007981 */ /* 0x002ea2000c1e1900 */
[----:B------:R-:W-:Y:S01]  /*00d0*/  BSSY.RECONVERGENT B0, `(.L_x_3) ;  /* 0x000001d000007945 */ /* 0x000fe20003800200 */
[----:B--2---:R-:W-:-:S13]  /*00e0*/  ISETP.GE.AND P0, PT, R0, UR6, PT ;  /* 0x0000000600007c0c */ /* 0x004fda000bf06270 */
[----:B------:R-:W-:Y:S05]  /*00f0*/  @!P0 BRA `(.L_x_4) ;  /* 0x0000000000108947 */ /* 0x000fea0003800000 */
[----:B------:R-:W0:Y:S02]  /*0100*/  LDC.64 R2, c[0x0][0x398] ;  /* 0x0000e600ff027b82 */ /* 0x000e240000000a00 */
[----:B0-----:R-:W-:-:S05]  /*0110*/  IMAD.WIDE.U32 R2, R13, 0x4, R2 ;  /* 0x000000040d027825 */ /* 0x001fca00078e0002 */
[----:B------:R0:W5:Y:S01]  /*0120*/  LDG.E R0, desc[UR4][R2.64] ;  /* 0x0000000402007981 */ /* 0x000162000c1e1900 */
[----:B------:R-:W-:Y:S05]  /*0130*/  BRA `(.L_x_5) ;  /* 0x0000000000587947 */ /* 0x000fea0003800000 */
.L_x_4:
[----:B------:R-:W0:Y:S02]  /*0140*/  LDC.64 R6, c[0x0][0x398] ;  /* 0x0000e600ff067b82 */ /* 0x000e240000000a00 */
[----:B0-----:R-:W-:-:S05]  /*0150*/  IMAD.WIDE.U32 R8, R13, 0x4, R6 ;  /* 0x000000040d087825 */ /* 0x001fca00078e0006 */
[----:B------:R-:W2:Y:S02]  /*0160*/  LDG.E R0, desc[UR4][R8.64] ;  /* 0x0000000408007981 */ /* 0x000ea4000c1e1900 */
[----:B--2---:R-:W-:-:S13]  /*0170*/  ISETP.GE.AND P0, PT, R0, 0x2, PT ;  /* 0x000000020000780c */ /* 0x004fda0003f06270 */
[----:B------:R-:W-:Y:S05]  /*0180*/  @!P0 BRA `(.L_x_5) ;  /* 0x0000000000448947 */ /* 0x000fea0003800000 */
[----:B------:R-:W-:Y:S01]  /*0190*/  ISETP.NE.AND P0, PT, R10, 0x2, PT ;  /* 0x000000020a00780c */ /* 0x000fe20003f05270 */
[----:B------:R-:W-:-:S12]  /*01a0*/  BSSY.RECONVERGENT B1, `(.L_x_6) ;  /* 0x0000008000017945 */ /* 0x000fd80003800200 */
[----:B------:R-:W-:Y:S05]  /*01b0*/  @P0 BRA `(.L_x_7) ;  /* 0x0000000000180947 */ /* 0x000fea0003800000 */
[----:B------:R-:W-:Y:S01]  /*01c0*/  IMAD.WIDE.U32 R4, R11, 0x4, R4 ;  /* 0x000000040b047825 */ /* 0x000fe200078e0004 */
[----:B------:R-:W0:Y:S05]  /*01d0*/  LDC.64 R6, c[0x0][0x390] ;  /* 0x0000e400ff067b82 */ /* 0x000e2a0000000a00 */
[----:B------:R-:W2:Y:S01]  /*01e0*/  LDG.E R5, desc[UR4][R4.64+0x8] ;  /* 0x0000080404057981 */ /* 0x000ea2000c1e1900 */
[----:B0-----:R-:W-:-:S05]  /*01f0*/  IMAD.WIDE.U32 R6, R13, 0x4, R6 ;  /* 0x000000040d067825 */ /* 0x001fca00078e0006 */
[----:B--2---:R0:W-:Y:S04]  /*0200*/  STG.E desc[UR4][R6.64], R5 ;  /* 0x0000000506007986 */ /* 0x0041e8000c101904 */
[----:B------:R0:W5:Y:S02]  /*0210*/  LDG.E R0, desc[UR4][R8.64] ;  /* 0x0000000408007981 */ /* 0x000164000c1e1900 */
.L_x_7:
[----:B------:R-:W-:Y:S05]  /*0220*/  BSYNC.RECONVERGENT B1 ;  /* 0x0000000000017941 */ /* 0x000fea0003800200 */
.L_x_6:
[----:B-----5:R-:W-:-:S13]  /*0230*/  ISETP.NE.AND P0, PT, R10, R0, PT ;  /* 0x000000000a00720c */ /* 0x020fda0003f05270 */
[----:B------:R-:W-:Y:S05]  /*0240*/  @P0 EXIT ;  /* 0x000000000000094d */ /* 0x000fea0003800000 */
[----:B------:R-:W2:Y:S01]  /*0250*/  LDG.E R3, desc[UR4][R2.64] ;  /* 0x0000000402037981 */ /* 0x000ea2000c1e1900 */
[----:B0-----:R-:W0:Y:S02]  /*0260*/  LDC.64 R4, c[0x0][0x388] ;  /* 0x0000e200ff047b82 */ /* 0x001e240000000a00 */
[----:B0-----:R-:W-:-:S05]  /*0270*/  IMAD.WIDE.U32 R4, R13, 0x4, R4 ;  /* 0x000000040d047825 */ /* 0x001fca00078e0004 */
[----:B--2---:R-:W-:Y:S01]  /*0280*/  STG.E desc[UR4][R4.64], R3 ;  /* 0x0000000304007986 */ /* 0x004fe2000c101904 */
[----:B------:R-:W-:Y:S05]  /*0290*/  EXIT ;  /* 0x000000000000794d */ /* 0x000fea0003800000 */
.L_x_5:
[----:B------:R-:W-:Y:S05]  /*02a0*/  BSYNC.RECONVERGENT B0 ;  /* 0x0000000000007941 */ /* 0x000fea0003800200 */
.L_x_3:
[----:B-----5:R-:W-:-:S13]  /*02b0*/  ISETP.NE.AND P0, PT, R0, RZ, PT ;  /* 0x000000ff0000720c */ /* 0x020fda0003f05270 */
[----:B------:R-:W-:Y:S05]  /*02c0*/  @P0 EXIT ;  /* 0x000000000000094d */ /* 0x000fea0003800000 */
[----:B0-----:R-:W0:Y:S01]  /*02d0*/  LDC.64 R2, c[0x4][0x8] ;  /* 0x01000200ff027b82 */ /* 0x001e220000000a00 */
[----:B------:R-:W-:-:S05]  /*02e0*/  HFMA2 R0, -RZ, RZ, 0, 5.9604644775390625e-08 ;  /* 0x00000001ff007431 */ /* 0x000fca00000001ff */
[----:B0-----:R-:W-:Y:S01]  /*02f0*/  STG.E.U8 desc[UR4][R2.64], R0 ;  /* 0x0000000002007986 */ /* 0x001fe2000c101104 */
[----:B------:R-:W-:Y:S05]  /*0300*/  EXIT ;  /* 0x000000000000794d */ /* 0x000fea0003800000 */
.L_x_8:
        /* <DEDUP_REMOVED lines=15> */
.L_x_52:


//--------------------- .text._Z9p2_removePiS_S_iS_i --------------------------
	.section	.text._Z9p2_removePiS_S_iS_i,"ax",@progbits
	.align	128
        .global         _Z9p2_removePiS_S_iS_i
        .type           _Z9p2_removePiS_S_iS_i,@function
        .size           _Z9p2_removePiS_S_iS_i,(.L_x_53 - _Z9p2_removePiS_S_iS_i)
        .other          _Z9p2_removePiS_S_iS_i,@"STO_CUDA_ENTRY STV_DEFAULT"
_Z9p2_removePiS_S_iS_i:
.text._Z9p2_removePiS_S_iS_i:
[----:B------:R-:W-:Y:S01]  /*0000*/  LDC R1, c[0x0][0x37c] ;  /* 0x0000df00ff017b82 */ /* 0x000fe20000000800 */
[----:B------:R-:W0:Y:S07]  /*0010*/  S2R R0, SR_TID.X ;  /* 0x0000000000007919 */ /* 0x000e2e0000002100 */
[----:B------:R-:W0:Y:S01]  /*0020*/  S2UR UR4, SR_CTAID.X ;  /* 0x00000000000479c3 */ /* 0x000e220000002500 */
[----:B------:R-:W1:Y:S07]  /*0030*/  LDCU UR5, c[0x0][0x3a8] ;  /* 0x00007500ff0577ac */ /* 0x000e6e0008000800 */
[----:B------:R-:W0:Y:S02]  /*0040*/  LDC R11, c[0x0][0x360] ;  /* 0x0000d800ff0b7b82 */ /* 0x000e240000000800 */
[----:B0-----:R-:W-:-:S06]  /*0050*/  IMAD R11, R11, UR4, R0 ;  /* 0x000000040b0b7c24 */ /* 0x001fcc000f8e0200 */
[----:B------:R-:W-:Y:S01]  /*0060*/  BAR.SYNC.DEFER_BLOCKING 0x0 ;  /* 0x0000000000007b1d */ /* 0x000fe20000010000 */
[----:B-1----:R-:W-:-:S13]  /*0070*/  ISETP.GE.AND P0, PT, R11, UR5, PT ;  /* 0x000000050b007c0c */ /* 0x002fda000bf06270 */
[----:B------:R-:W-:Y:S05]  /*0080*/  @P0 EXIT ;  /* 0x000000000000094d */ /* 0x000fea0003800000 */
[----:B------:R-:W0:Y:S01]  /*0090*/  LDC.64 R2, c[0x0][0x390] ;  /* 0x0000e400ff027b82 */ /* 0x000e220000000a00 */
[----:B------:R-:W1:Y:S07]  /*00a0*/  LDCU.64 UR4, c[0x0][0x358] ;  /* 0x00006b00ff0477ac */ /* 0x000e6e0008000a00 */
[----:B------:R-:W2:Y:S01]  /*00b0*/  LDC R0, c[0x0][0x398] ;  /* 0x0000e600ff007b82 */ /* 0x000ea20000000800 */
[----:B0-----:R-:W-:-:S05]  /*00c0*/  IMAD.WIDE R4, R11, 0x4, R2 ;  /* 0x000000040b047825 */ /* 0x001fca00078e0202 */
[----:B-1----:R-:W2:Y:S02]  /*00d0*/  LDG.E R13, desc[UR4][R4.64] ;  /* 0x00000004040d7981 */ /* 0x002ea4000c1e1900 */
[----:B--2---:R-:W-:-:S13]  /*00e0*/  ISETP.NE.AND P0, PT, R13, R0, PT ;  /* 0x000000000d00720c */ /* 0x004fda0003f05270 */
[----:B------:R-:W-:Y:S05]  /*00f0*/  @!P0 EXIT ;  /* 0x000000000000894d */ /* 0x000fea0003800000 */
[----:B------:R-:W-:-:S04]  /*0100*/  LOP3.LUT R6, R11, 0x80000001, RZ, 0xc0, !PT ;  /* 0x800000010b067812 */ /* 0x000fc800078ec0ff */
[----:B------:R-:W-:-:S13]  /*0110*/  ISETP.NE.AND P0, PT, R6, 0x1, PT ;  /* 0x000000010600780c */ /* 0x000fda0003f05270 */
[----:B------:R-:W-:Y:S05]  /*0120*/  @P0 BRA `(.L_x_9) ;  /* 0x0000000000680947 */ /* 0x000fea0003800000 */
[----:B------:R-:W-:Y:S01]  /*0130*/  IADD3 R5, PT, PT, R11, -0x1, RZ ;  /* 0xffffffff0b057810 */ /* 0x000fe20007ffe0ff */
[----:B------:R-:W0:Y:S04]  /*0140*/  LDC.64 R6, c[0x0][0x3a0] ;  /* 0x0000e800ff067b82 */ /* 0x000e280000000a00 */
[----:B------:R-:W-:-:S06]  /*0150*/  IMAD.WIDE.U32 R4, R5, 0x4, R2 ;  /* 0x0000000405047825 */ /* 0x000fcc00078e0002 */
[----:B------:R-:W2:Y:S02]  /*0160*/  LDG.E R4, desc[UR4][R4.64] ;  /* 0x0000000404047981 */ /* 0x000ea4000c1e1900 */
[----:B--2---:R-:W-:-:S04]  /*0170*/  IMAD R9, R13, R0, R4 ;  /* 0x000000000d097224 */ /* 0x004fc800078e0204 */
[----:B0-----:R-:W-:Y:S02]  /*0180*/  IMAD.WIDE R6, R9, 0x4, R6 ;  /* 0x0000000409067825 */ /* 0x001fe400078e0206 */
[----:B------:R-:W0:Y:S04]  /*0190*/  LDC.64 R8, c[0x0][0x380] ;  /* 0x0000e000ff087b82 */ /* 0x000e280000000a00 */
[----:B------:R-:W2:Y:S01]  /*01a0*/  LDG.E R6, desc[UR4][R6.64] ;  /* 0x0000000406067981 */ /* 0x000ea2000c1e1900 */
[----:B------:R-:W-:-:S03]  /*01b0*/  IMAD.WIDE.U32 R2, R11, 0x4, R2 ;  /* 0x000000040b027825 */ /* 0x000fc600078e0002 */
[----:B------:R-:W1:Y:S01]  /*01c0*/  LDC.64 R10, c[0x0][0x388] ;  /* 0x0000e200ff0a7b82 */ /* 0x000e620000000a00 */
[----:B--2---:R-:W-:-:S04]  /*01d0*/  IMAD R13, R13, R0, R6 ;  /* 0x000000000d0d7224 */ /* 0x004fc800078e0206 */
[----:B0-----:R-:W-:-:S05]  /*01e0*/  IMAD.WIDE R8, R13, 0x4, R8 ;  /* 0x000000040d087825 */ /* 0x001fca00078e0208 */
[----:B------:R0:W-:Y:S04]  /*01f0*/  STG.E desc[UR4][R8.64], R0 ;  /* 0x0000000008007986 */ /* 0x0001e8000c101904 */
[----:B------:R-:W1:Y:S01]  /*0200*/  LDG.E R13, desc[UR4][R2.64] ;  /* 0x00000004020d7981 */ /* 0x000e62000c1e1900 */
[----:B------:R-:W-:Y:S01]  /*0210*/  MOV R15, 0xffffffff ;  /* 0xffffffff000f7802 */ /* 0x000fe20000000f00 */
[----:B-1----:R-:W-:-:S05]  /*0220*/  IMAD.WIDE R4, R13, 0x4, R10 ;  /* 0x000000040d047825 */ /* 0x002fca00078e020a */
[----:B------:R0:W-:Y:S04]  /*0230*/  REDG.E.ADD.STRONG.GPU desc[UR4][R4.64], R15 ;  /* 0x0000000f0400798e */ /* 0x0001e8000c12e104 */
[----:B------:R-:W2:Y:S02]  /*0240*/  LDG.E R7, desc[UR4][R2.64] ;  /* 0x0000000402077981 */ /* 0x000ea4000c1e1900 */
[----:B--2---:R-:W-:-:S06]  /*0250*/  IMAD.WIDE R6, R7, 0x4, R10 ;  /* 0x0000000407067825 */ /* 0x004fcc00078e020a */
[----:B------:R-:W2:Y:S02]  /*0260*/  LDG.E R6, desc[UR4][R6.64] ;  /* 0x0000000406067981 */ /* 0x000ea4000c1e1900 */
[----:B--2---:R-:W-:-:S13]  /*0270*/  ISETP.NE.AND P0, PT, R6, RZ, PT ;  /* 0x000000ff0600720c */ /* 0x004fda0003f05270 */
[----:B0-----:R-:W-:Y:S05]  /*0280*/  @P0 EXIT ;  /* 0x000000000000094d */ /* 0x001fea0003800000 */
[----:B------:R-:W0:Y:S01]  /*0290*/  LDC.64 R2, c[0x4][0x8] ;  /* 0x01000200ff027b82 */ /* 0x000e220000000a00 */
[----:B------:R-:W-:-:S05]  /*02a0*/  HFMA2 R0, -RZ, RZ, 0, 5.9604644775390625e-08 ;  /* 0x00000001ff007431 */ /* 0x000fca00000001ff */
[----:B0-----:R-:W-:Y:S01]  /*02b0*/  STG.E.U8 desc[UR4][R2.64], R0 ;  /* 0x0000000002007986 */ /* 0x001fe2000c101104 */
[----:B------:R-:W-:Y:S05]  /*02c0*/  EXIT ;  /* 0x000000000000794d */ /* 0x000fea0003800000 */
.L_x_9:
[----:B------:R-:W2:Y:S01]  /*02d0*/  LDG.E R6, desc[UR4][R4.64+0x4] ;  /* 0x0000040404067981 */ /* 0x000ea2000c1e1900 */
[----:B------:R-:W0:Y:S08]  /*02e0*/  LDC.64 R2, c[0x0][0x3a0] ;  /* 0x0000e800ff027b82 */ /* 0x000e300000000a00 */
[----:B------:R-:W1:Y:S01]  /*02f0*/  LDC.64 R10, c[0x0][0x388] ;  /* 0x0000e200ff0a7b82 */ /* 0x000e620000000a00 */
[----:B--2---:R-:W-:-:S04]  /*0300*/  IMAD R7, R13, R0, R6 ;  /* 0x000000000d077224 */ /* 0x004fc800078e0206 */
[----:B0-----:R-:W-:-:S03]  /*0310*/  IMAD.WIDE R2, R7, 0x4, R2 ;  /* 0x0000000407027825 */ /* 0x001fc600078e0202 */
[----:B------:R-:W0:Y:S03]  /*0320*/  LDC.64 R6, c[0x0][0x380] ;  /* 0x0000e000ff067b82 */ /* 0x000e260000000a00 */
[----:B------:R-:W2:Y:S02]  /*0330*/  LDG.E R2, desc[UR4][R2.64] ;  /* 0x0000000402027981 */ /* 0x000ea4000c1e1900 */
        /* <DEDUP_REMOVED lines=16> */
.L_x_10:
        /* <DEDUP_REMOVED lines=12> */
.L_x_53:


//--------------------- .text._Z8get_rankPiiS_S_  --------------------------
	.section	.text._Z8get_rankPiiS_S_,"ax",@progbits
	.align	128
        .global         _Z8get_rankPiiS_S_
        .type           _Z8get_rankPiiS_S_,@function
        .size           _Z8get_rankPiiS_S_,(.L_x_54 - _Z8get_rankPiiS_S_)
        .other          _Z8get_rankPiiS_S_,@"STO_CUDA_ENTRY STV_DEFAULT"
_Z8get_rankPiiS_S_:
.text._Z8get_rankPiiS_S_:
[----:B------:R-:W-:Y:S01]  /*0000*/  LDC R1, c[0x0][0x37c] ;  /* 0x0000df00ff017b82 */ /* 0x000fe20000000800 */
[----:B------:R-:W0:Y:S07]  /*0010*/  S2R R11, SR_TID.X ;  /* 0x00000000000b7919 */ /* 0x000e2e0000002100 */
[----:B------:R-:W1:Y:S01]  /*0020*/  LDC R15, c[0x0][0x388] ;  /* 0x0000e200ff0f7b82 */ /* 0x000e620000000800 */
[----:B------:R-:W-:Y:S01]  /*0030*/  BSSY.RECONVERGENT B0, `(.L_x_11) ;  /* 0x0000023000007945 */ /* 0x000fe20003800200 */
[----:B------:R-:W0:Y:S02]  /*0040*/  S2R R8, SR_CTAID.X ;  /* 0x0000000000087919 */ /* 0x000e240000002500 */
[----:B0-----:R-:W-:-:S04]  /*0050*/  VIMNMX R0, PT, PT, R11, R8, !PT ;  /* 0x000000080b007248 */ /* 0x001fc80007fe0100 */
[----:B-1----:R-:W-:-:S13]  /*0060*/  ISETP.GE.AND P0, PT, R0, R15, PT ;  /* 0x0000000f0000720c */ /* 0x002fda0003f06270 */
[----:B------:R-:W-:Y:S05]  /*0070*/  @P0 BRA `(.L_x_12) ;  /* 0x0000000000780947 */ /* 0x000fea0003800000 */
[----:B------:R-:W0:Y:S01]  /*0080*/  LDC.64 R12, c[0x0][0x358] ;  /* 0x0000d600ff0c7b82 */ /* 0x000e220000000a00 */
[----:B------:R-:W-:-:S07]  /*0090*/  IMAD R9, R8, R15, R11 ;  /* 0x0000000f08097224 */ /* 0x000fce00078e020b */
[----:B------:R-:W1:Y:S08]  /*00a0*/  LDC.64 R2, c[0x0][0x390] ;  /* 0x0000e400ff027b82 */ /* 0x000e700000000a00 */
[----:B------:R-:W2:Y:S01]  /*00b0*/  LDC.64 R6, c[0x0][0x398] ;  /* 0x0000e600ff067b82 */ /* 0x000ea20000000a00 */
[----:B0-----:R-:W-:Y:S02]  /*00c0*/  R2UR UR4, R12 ;  /* 0x000000000c0472ca */ /* 0x001fe400000e0000 */
[----:B------:R-:W-:-:S02]  /*00d0*/  R2UR UR5, R13 ;  /* 0x000000000d0572ca */ /* 0x000fc400000e0000 */
[----:B------:R-:W-:Y:S02]  /*00e0*/  R2UR UR6, R12 ;  /* 0x000000000c0672ca */ /* 0x000fe400000e0000 */
[----:B------:R-:W-:Y:S01]  /*00f0*/  R2UR UR7, R13 ;  /* 0x000000000d0772ca */ /* 0x000fe200000e0000 */
[----:B-1----:R-:W-:-:S08]  /*0100*/  IMAD.WIDE.U32 R4, R9, 0x4, R2 ;  /* 0x0000000409047825 */ /* 0x002fd000078e0002 */
[----:B------:R0:W-:Y:S01]  /*0110*/  STG.E desc[UR4][R4.64], R15 ;  /* 0x0000000f04007986 */ /* 0x0001e2000c101904 */
[----:B--2---:R-:W-:-:S06]  /*0120*/  IMAD.WIDE.U32 R6, R8, 0x4, R6 ;  /* 0x0000000408067825 */ /* 0x004fcc00078e0006 */
[----:B------:R-:W2:Y:S01]  /*0130*/  LDG.E R6, desc[UR6][R6.64] ;  /* 0x0000000606067981 */ /* 0x000ea2000c1e1900 */
[----:B------:R-:W-:Y:S01]  /*0140*/  BSSY.RECONVERGENT B1, `(.L_x_13) ;  /* 0x000000c000017945 */ /* 0x000fe20003800200 */
[C---:B------:R-:W-:Y:S02]  /*0150*/  ISETP.NE.AND P1, PT, R11.reuse, R8, PT ;  /* 0x000000080b00720c */ /* 0x040fe40003f25270 */
[----:B--2---:R-:W-:-:S13]  /*0160*/  ISETP.GT.AND P0, PT, R11, R6, PT ;  /* 0x000000060b00720c */ /* 0x004fda0003f04270 */
[----:B0-----:R-:W-:Y:S05]  /*0170*/  @P0 BRA `(.L_x_14) ;  /* 0x0000000000200947 */ /* 0x001fea0003800000 */
[----:B------:R-:W0:Y:S01]  /*0180*/  LDC.64 R4, c[0x0][0x380] ;  /* 0x0000e000ff047b82 */ /* 0x000e220000000a00 */
[----:B------:R-:W-:Y:S02]  /*0190*/  R2UR UR4, R12 ;  /* 0x000000000c0472ca */ /* 0x000fe400000e0000 */
[----:B------:R-:W-:Y:S01]  /*01a0*/  R2UR UR5, R13 ;  /* 0x000000000d0572ca */ /* 0x000fe200000e0000 */
[----:B0-----:R-:W-:-:S12]  /*01b0*/  IMAD.WIDE.U32 R4, R9, 0x4, R4 ;  /* 0x0000000409047825 */ /* 0x001fd800078e0004 */
[----:B------:R-:W2:Y:S02]  /*01c0*/  LDG.E R4, desc[UR4][R4.64] ;  /* 0x0000000404047981 */ /* 0x000ea4000c1e1900 */
[----:B--2---:R-:W-:-:S04]  /*01d0*/  IMAD R7, R8, R15, R4 ;  /* 0x0000000f08077224 */ /* 0x004fc800078e0204 */
[----:B------:R-:W-:-:S05]  /*01e0*/  IMAD.WIDE R6, R7, 0x4, R2 ;  /* 0x0000000407067825 */ /* 0x000fca00078e0202 */
[----:B------:R0:W-:Y:S02]  /*01f0*/  STG.E desc[UR4][R6.64], R11 ;  /* 0x0000000b06007986 */ /* 0x0001e4000c101904 */
.L_x_14:
[----:B------:R-:W-:Y:S05]  /*0200*/  BSYNC.RECONVERGENT B1 ;  /* 0x0000000000017941 */ /* 0x000fea0003800200 */
.L_x_13:
[----:B------:R-:W-:Y:S01]  /*0210*/  @!P1 R2UR UR4, R12 ;  /* 0x000000000c0492ca */ /* 0x000fe200000e0000 */
[----:B------:R-:W-:Y:S01]  /*0220*/  @!P1 IMAD R5, R11, R15, R11 ;  /* 0x0000000f0b059224 */ /* 0x000fe200078e020b */
[----:B------:R-:W-:-:S03]  /*0230*/  @!P1 R2UR UR5, R13 ;  /* 0x000000000d0592ca */ /* 0x000fc600000e0000 */
[----:B------:R-:W-:-:S10]  /*0240*/  @!P1 IMAD.WIDE.U32 R2, R5, 0x4, R2 ;  /* 0x0000000405029825 */ /* 0x000fd400078e0002 */
[----:B------:R1:W-:Y:S02]  /*0250*/  @!P1 STG.E desc[UR4][R2.64], R15 ;  /* 0x0000000f02009986 */ /* 0x0003e4000c101904 */
.L_x_12:
[----:B------:R-:W-:Y:S05]  /*0260*/  BSYNC.RECONVERGENT B0 ;  /* 0x0000000000007941 */ /* 0x000fea0003800200 */
.L_x_11:
[----:B------:R-:W-:Y:S06]  /*0270*/  BAR.SYNC.DEFER_BLOCKING 0x0 ;  /* 0x0000000000007b1d */ /* 0x000fec0000010000 */
[----:B------:R-:W-:Y:S05]  /*0280*/  EXIT ;  /* 0x000000000000794d */ /* 0x000fea0003800000 */
.L_x_15:
        /* <DEDUP_REMOVED lines=15> */
.L_x_54:


//--------------------- .text._Z8p1_shiftPiS_i    --------------------------
	.section	.text._Z8p1_shiftPiS_i,"ax",@progbits
	.align	128
        .global         _Z8p1_shiftPiS_i
        .type           _Z8p1_shiftPiS_i,@function
        .size           _Z8p1_shiftPiS_i,(.L_x_55 - _Z8p1_shiftPiS_i)
        .other          _Z8p1_shiftPiS_i,@"STO_CUDA_ENTRY STV_DEFAULT"
_Z8p1_shiftPiS_i:
.text._Z8p1_shiftPiS_i:
[----:B------:R-:W-:Y:S01]  /*0000*/  LDC R1, c[0x0][0x37c] ;  /* 0x0000df00ff017b82 */ /* 0x000fe20000000800 */
[----:B------:R-:W0:Y:S07]  /*0010*/  S2R R3, SR_TID.X ;  /* 0x0000000000037919 */ /* 0x000e2e0000002100 */
[----:B------:R-:W0:Y:S01]  /*0020*/  S2UR UR4, SR_CTAID.X ;  /* 0x00000000000479c3 */ /* 0x000e220000002500 */
[----:B------:R-:W1:Y:S07]  /*0030*/  LDCU UR5, c[0x0][0x390] ;  /* 0x00007200ff0577ac */ /* 0x000e6e0008000800 */
[----:B------:R-:W0:Y:S02]  /*0040*/  LDC R0, c[0x0][0x360] ;  /* 0x0000d800ff007b82 */ /* 0x000e240000000800 */
[----:B0-----:R-:W-:-:S02]  /*0050*/  IMAD R0, R0, UR4, R3 ;  /* 0x0000000400007c24 */ /* 0x001fc4000f8e0203 */
[----:B-1----:R-:W-:-:S05]  /*0060*/  IMAD.U32 R3, RZ, RZ, UR5 ;  /* 0x00000005ff037e24 */ /* 0x002fca000f8e00ff */
[----:B------:R-:W-:-:S13]  /*0070*/  ISETP.GE.AND P0, PT, R0, R3, PT ;  /* 0x000000030000720c */ /* 0x000fda0003f06270 */
[----:B------:R-:W-:Y:S05]  /*0080*/  @P0 EXIT ;  /* 0x000000000000094d */ /* 0x000fea0003800000 */
[----:B------:R-:W-:Y:S01]  /*0090*/  ISETP.GE.AND P0, PT, R3, 0x1, PT ;  /* 0x000000010300780c */ /* 0x000fe20003f06270 */
[----:B------:R-:W0:Y:S01]  /*00a0*/  LDCU.64 UR6, c[0x0][0x358] ;  /* 0x00006b00ff0677ac */ /* 0x000e220008000a00 */
[----:B------:R-:W-:-:S11]  /*00b0*/  IMAD.MOV.U32 R2, RZ, RZ, RZ ;  /* 0x000000ffff027224 */ /* 0x000fd600078e00ff */
[----:B------:R-:W-:Y:S05]  /*00c0*/  @!P0 BRA `(.L_x_16) ;  /* 0x00000008007c8947 */ /* 0x000fea0003800000 */
[C---:B------:R-:W-:Y:S01]  /*00d0*/  IADD3 R2, PT, PT, R3.reuse, -0x1, RZ ;  /* 0xffffffff03027810 */ /* 0x040fe20007ffe0ff */
[----:B------:R-:W-:Y:S01]  /*00e0*/  IMAD R5, R0, R3, RZ ;  /* 0x0000000300057224 */ /* 0x000fe200078e02ff */
[----:B------:R-:W-:Y:S01]  /*00f0*/  LOP3.LUT R11, R3, 0x7, RZ, 0xc0, !PT ;  /* 0x00000007030b7812 */ /* 0x000fe200078ec0ff */
[----:B------:R-:W-:Y:S01]  /*0100*/  IMAD.MOV.U32 R4, RZ, RZ, RZ ;  /* 0x000000ffff047224 */ /* 0x000fe200078e00ff */
[----:B------:R-:W-:Y:S01]  /*0110*/  ISETP.GE.U32.AND P1, PT, R2, 0x7, PT ;  /* 0x000000070200780c */ /* 0x000fe20003f26070 */
[----:B------:R-:W-:Y:S01]  /*0120*/  IMAD.MOV.U32 R2, RZ, RZ, RZ ;  /* 0x000000ffff027224 */ /* 0x000fe200078e00ff */
[----:B------:R-:W-:-:S11]  /*0130*/  ISETP.NE.AND P0, PT, R11, RZ, PT ;  /* 0x000000ff0b00720c */ /* 0x000fd60003f05270 */
[----:B------:R-:W-:Y:S05]  /*0140*/  @!P1 BRA `(.L_x_17) ;  /* 0x0000000400409947 */ /* 0x000fea0003800000 */
[----:B------:R-:W1:Y:S01]  /*0150*/  LDC R8, c[0x0][0x390] ;  /* 0x0000e400ff087b82 */ /* 0x000e620000000800 */
[----:B------:R-:W2:Y:S01]  /*0160*/  LDCU.64 UR4, c[0x0][0x380] ;  /* 0x00007000ff0477ac */ /* 0x000ea20008000a00 */
[----:B------:R-:W-:Y:S01]  /*0170*/  LOP3.LUT R4, R3, 0x7ffffff8, RZ, 0xc0, !PT ;  /* 0x7ffffff803047812 */ /* 0x000fe200078ec0ff */
[----:B------:R-:W-:Y:S02]  /*0180*/  HFMA2 R2, -RZ, RZ, 0, 0 ;  /* 0x00000000ff027431 */ /* 0x000fe400000001ff */
[----:B------:R-:W-:Y:S02]  /*0190*/  IMAD.MOV.U32 R9, RZ, RZ, R5 ;  /* 0x000000ffff097224 */ /* 0x000fe400078e0005 */
[----:B------:R-:W-:Y:S01]  /*01a0*/  IMAD.MOV R10, RZ, RZ, -R4 ;  /* 0x000000ffff0a7224 */ /* 0x000fe200078e0a04 */
[----:B--2---:R-:W-:-:S04]  /*01b0*/  UIADD3 UR4, UP0, UPT, UR4, 0x10, URZ ;  /* 0x0000001004047890 */ /* 0x004fc8000ff1e0ff */
[----:B------:R-:W-:-:S12]  /*01c0*/  UIADD3.X UR5, UPT, UPT, URZ, UR5, URZ, UP0, !UPT ;  /* 0x00000005ff057290 */ /* 0x000fd800087fe4ff */
.L_x_18:
[----:B------:R-:W-:Y:S01]  /*01d0*/  MOV R6, UR4 ;  /* 0x0000000400067c02 */ /* 0x000fe20008000f00 */
[----:B------:R-:W-:-:S04]  /*01e0*/  IMAD.U32 R7, RZ, RZ, UR5 ;  /* 0x00000005ff077e24 */ /* 0x000fc8000f8e00ff */
[----:B------:R-:W-:-:S05]  /*01f0*/  IMAD.WIDE R6, R9, 0x4, R6 ;  /* 0x0000000409067825 */ /* 0x000fca00078e0206 */
[----:B0-2---:R-:W2:Y:S01]  /*0200*/  LDG.E R17, desc[UR6][R6.64+-0x10] ;  /* 0xfffff00606117981 */ /* 0x005ea2000c1e1900 */
[----:B-1----:R-:W-:-:S05]  /*0210*/  IMAD.MOV.U32 R3, RZ, RZ, R8 ;  /* 0x000000ffff037224 */ /* 0x002fca00078e0008 */
[----:B--2---:R-:W-:-:S13]  /*0220*/  ISETP.NE.AND P1, PT, R17, R3, PT ;  /* 0x000000031100720c */ /* 0x004fda0003f25270 */
[----:B------:R-:W0:Y:S01]  /*0230*/  @P1 LDC.64 R12, c[0x0][0x380] ;  /* 0x0000e000ff0c1b82 */ /* 0x000e220000000a00 */
[----:B------:R-:W-:-:S05]  /*0240*/  @P1 IADD3 R15, PT, PT, R2, R5, RZ ;  /* 0x00000005020f1210 */ /* 0x000fca0007ffe0ff */
[----:B0-----:R-:W-:-:S05]  /*0250*/  @P1 IMAD.WIDE R12, R15, 0x4, R12 ;  /* 0x000000040f0c1825 */ /* 0x001fca00078e020c */
[----:B------:R0:W-:Y:S04]  /*0260*/  @P1 STG.E desc[UR6][R12.64], R17 ;  /* 0x000000110c001986 */ /* 0x0001e8000c101906 */
[----:B------:R-:W2:Y:S01]  /*0270*/  LDG.E R18, desc[UR6][R6.64+-0xc] ;  /* 0xfffff40606127981 */ /* 0x000ea2000c1e1900 */
[----:B------:R-:W-:-:S04]  /*0280*/  @P1 VIADD R16, R2, 0x1 ;  /* 0x0000000102101836 */ /* 0x000fc80000000000 */
[----:B------:R-:W-:Y:S01]  /*0290*/  @P1 IMAD.MOV.U32 R2, RZ, RZ, R16 ;  /* 0x000000ffff021224 */ /* 0x000fe200078e0010 */
[----:B--2---:R-:W-:-:S13]  /*02a0*/  ISETP.NE.AND P2, PT, R18, R3, PT ;  /* 0x000000031200720c */ /* 0x004fda0003f45270 */
[----:B------:R-:W1:Y:S01]  /*02b0*/  @P2 LDC.64 R14, c[0x0][0x380] ;  /* 0x0000e000ff0e2b82 */ /* 0x000e620000000a00 */
[----:B------:R-:W-:-:S05]  /*02c0*/  @P2 IADD3 R19, PT, PT, R2, R5, RZ ;  /* 0x0000000502132210 */ /* 0x000fca0007ffe0ff */
[----:B-1----:R-:W-:-:S05]  /*02d0*/  @P2 IMAD.WIDE R14, R19, 0x4, R14 ;  /* 0x00000004130e2825 */ /* 0x002fca00078e020e */
[----:B------:R1:W-:Y:S04]  /*02e0*/  @P2 STG.E desc[UR6][R14.64], R18 ;  /* 0x000000120e002986 */ /* 0x0003e8000c101906 */
[----:B------:R-:W2:Y:S01]  /*02f0*/  LDG.E R16, desc[UR6][R6.64+-0x8] ;  /* 0xfffff80606107981 */ /* 0x000ea2000c1e1900 */
[----:B0-----:R-:W-:-:S04]  /*0300*/  @P2 VIADD R17, R2, 0x1 ;  /* 0x0000000102112836 */ /* 0x001fc80000000000 */
[----:B------:R-:W-:Y:S01]  /*0310*/  @P2 IMAD.MOV.U32 R2, RZ, RZ, R17 ;  /* 0x000000ffff022224 */ /* 0x000fe200078e0011 */
[----:B--2---:R-:W-:-:S13]  /*0320*/  ISETP.NE.AND P1, PT, R16, R3, PT ;  /* 0x000000031000720c */ /* 0x004fda0003f25270 */
[----:B------:R-:W0:Y:S01]  /*0330*/  @P1 LDC.64 R12, c[0x0][0x380] ;  /* 0x0000e000ff0c1b82 */ /* 0x000e220000000a00 */
[----:B------:R-:W-:-:S05]  /*0340*/  @P1 IADD3 R17, PT, PT, R2, R5, RZ ;  /* 0x0000000502111210 */ /* 0x000fca0007ffe0ff */
[----:B0-----:R-:W-:-:S05]  /*0350*/  @P1 IMAD.WIDE R12, R17, 0x4, R12 ;  /* 0x00000004110c1825 */ /* 0x001fca00078e020c */
[----:B------:R0:W-:Y:S04]  /*0360*/  @P1 STG.E desc[UR6][R12.64], R16 ;  /* 0x000000100c001986 */ /* 0x0001e8000c101906 */
[----:B------:R-:W2:Y:S01]  /*0370*/  LDG.E R17, desc[UR6][R6.64+-0x4] ;  /* 0xfffffc0606117981 */ /* 0x000ea2000c1e1900 */
[----:B-1----:R-:W-:-:S04]  /*0380*/  @P1 VIADD R18, R2, 0x1 ;  /* 0x0000000102121836 */ /* 0x002fc80000000000 */
        /* <DEDUP_REMOVED lines=31> */
[----:B-1----:R-:W-:Y:S01]  /*0580*/  @P1 VIADD R16, R2, 0x1 ;  /* 0x0000000102101836 */ /* 0x002fe20000000000 */
[----:B------:R-:W-:Y:S01]  /*0590*/  IADD3 R10, PT, PT, R10, 0x8, RZ ;  /* 0x000000080a0a7810 */ /* 0x000fe20007ffe0ff */
[----:B------:R-:W-:-:S03]  /*05a0*/  VIADD R9, R9, 0x8 ;  /* 0x0000000809097836 */ /* 0x000fc60000000000 */
[----:B------:R-:W-:Y:S02]  /*05b0*/  @P1 MOV R2, R16 ;  /* 0x0000001000021202 */ /* 0x000fe40000000f00 */
[----:B------:R-:W-:Y:S02]  /*05c0*/  ISETP.NE.AND P1, PT, R10, RZ, PT ;  /* 0x000000ff0a00720c */ /* 0x000fe40003f25270 */
[----:B--2---:R-:W-:-:S13]  /*05d0*/  ISETP.NE.AND P2, PT, R18, R3, PT ;  /* 0x000000031200720c */ /* 0x004fda0003f45270 */
[----:B------:R-:W1:Y:S01]  /*05e0*/  @P2 LDC.64 R14, c[0x0][0x380] ;  /* 0x0000e000ff0e2b82 */ /* 0x000e620000000a00 */
[C---:B------:R-:W-:Y:S02]  /*05f0*/  @P2 IMAD.IADD R19, R2.reuse, 0x1, R5 ;  /* 0x0000000102132824 */ /* 0x040fe400078e0205 */
[----:B0-----:R-:W-:-:S05]  /*0600*/  @P2 VIADD R12, R2, 0x1 ;  /* 0x00000001020c2836 */ /* 0x001fca0000000000 */
[----:B------:R-:W-:Y:S01]  /*0610*/  @P2 MOV R2, R12 ;  /* 0x0000000c00022202 */ /* 0x000fe20000000f00 */
[----:B-1----:R-:W-:-:S05]  /*0620*/  @P2 IMAD.WIDE R14, R19, 0x4, R14 ;  /* 0x00000004130e2825 */ /* 0x002fca00078e020e */
[----:B------:R2:W-:Y:S01]  /*0630*/  @P2 STG.E desc[UR6][R14.64], R18 ;  /* 0x000000120e002986 */ /* 0x0005e2000c101906 */
[----:B------:R-:W-:Y:S05]  /*0640*/  @P1 BRA `(.L_x_18) ;  /* 0xfffffff800e01947 */ /* 0x000fea000383ffff */
.L_x_17:
[----:B------:R-:W-:Y:S05]  /*0650*/  @!P0 BRA `(.L_x_16) ;  /* 0x0000000400188947 */ /* 0x000fea0003800000 */
[----:B------:R-:W-:Y:S02]  /*0660*/  ISETP.GE.U32.AND P1, PT, R11, 0x4, PT ;  /* 0x000000040b00780c */ /* 0x000fe40003f26070 */
[----:B--2---:R-:W-:-:S04]  /*0670*/  LOP3.LUT R18, R3, 0x3, RZ, 0xc0, !PT ;  /* 0x0000000303127812 */ /* 0x004fc800078ec0ff */
[----:B------:R-:W-:-:S07]  /*0680*/  ISETP.NE.AND P0, PT, R18, RZ, PT ;  /* 0x000000ff1200720c */ /* 0x000fce0003f05270 */
[----:B------:R-:W-:Y:S06]  /*0690*/  @!P1 BRA `(.L_x_19) ;  /* 0x0000000000809947 */ /* 0x000fec0003800000 */
[----:B------:R-:W1:Y:S01]  /*06a0*/  LDC.64 R6, c[0x0][0x380] ;  /* 0x0000e000ff067b82 */ /* 0x000e620000000a00 */
[----:B------:R-:W-:-:S05]  /*06b0*/  IADD3 R9, PT, PT, R5, R4, RZ ;  /* 0x0000000405097210 */ /* 0x000fca0007ffe0ff */
[----:B-1----:R-:W-:-:S05]  /*06c0*/  IMAD.WIDE R8, R9, 0x4, R6 ;  /* 0x0000000409087825 */ /* 0x002fca00078e0206 */
[----:B0-----:R-:W2:Y:S02]  /*06d0*/  LDG.E R14, desc[UR6][R8.64] ;  /* 0x00000006080e7981 */ /* 0x001ea4000c1e1900 */
[----:B--2---:R-:W-:-:S13]  /*06e0*/  ISETP.NE.AND P2, PT, R14, R3, PT ;  /* 0x000000030e00720c */ /* 0x004fda0003f45270 */
[----:B------:R-:W-:-:S04]  /*06f0*/  @P2 IMAD.IADD R11, R2, 0x1, R5 ;  /* 0x00000001020b2824 */ /* 0x000fc800078e0205 */
[----:B------:R-:W-:-:S05]  /*0700*/  @P2 IMAD.WIDE R10, R11, 0x4, R6 ;  /* 0x000000040b0a2825 */ /* 0x000fca00078e0206 */
[----:B------:R0:W-:Y:S04]  /*0710*/  @P2 STG.E desc[UR6][R10.64], R14 ;  /* 0x0000000e0a002986 */ /* 0x0001e8000c101906 */
[----:B------:R-:W2:Y:S01]  /*0720*/  LDG.E R15, desc[UR6][R8.64+0x4] ;  /* 0x00000406080f7981 */ /* 0x000ea2000c1e1900 */
[----:B------:R-:W-:-:S05]  /*0730*/  @P2 IADD3 R12, PT, PT, R2, 0x1, RZ ;  /* 0x00000001020c2810 */ /* 0x000fca0007ffe0ff */
[----:B------:R-:W-:Y:S01]  /*0740*/  @P2 IMAD.MOV.U32 R2, RZ, RZ, R12 ;  /* 0x000000ffff022224 */ /* 0x000fe200078e000c */
[----:B--2---:R-:W-:-:S13]  /*0750*/  ISETP.NE.AND P1, PT, R15, R3, PT ;  /* 0x000000030f00720c */ /* 0x004fda0003f25270 */
[----:B------:R-:W-:-:S05]  /*0760*/  @P1 IADD3 R13, PT, PT, R2, R5, RZ ;  /* 0x00000005020d1210 */ /* 0x000fca0007ffe0ff */
[----:B------:R-:W-:-:S05]  /*0770*/  @P1 IMAD.WIDE R12, R13, 0x4, R6 ;  /* 0x000000040d0c1825 */ /* 0x000fca00078e0206 */
[----:B------:R1:W-:Y:S04]  /*0780*/  @P1 STG.E desc[UR6][R12.64], R15 ;  /* 0x0000000f0c001986 */ /* 0x0003e8000c101906 */
[----:B------:R-:W2:Y:S01]  /*0790*/  LDG.E R16, desc[UR6][R8.64+0x8] ;  /* 0x0000080608107981 */ /* 0x000ea2000c1e1900 */
[----:B------:R-:W-:-:S05]  /*07a0*/  @P1 VIADD R17, R2, 0x1 ;  /* 0x0000000102111836 */ /* 0x000fca0000000000 */
[----:B------:R-:W-:Y:S02]  /*07b0*/  @P1 MOV R2, R17 ;  /* 0x0000001100021202 */ /* 0x000fe40000000f00 */
[----:B--2---:R-:W-:-:S13]  /*07c0*/  ISETP.NE.AND P2, PT, R16, R3, PT ;  /* 0x000000031000720c */ /* 0x004fda0003f45270 */
[----:B0-----:R-:W-:-:S04]  /*07d0*/  @P2 IMAD.IADD R11, R2, 0x1, R5 ;  /* 0x00000001020b2824 */ /* 0x001fc800078e0205 */
[----:B------:R-:W-:-:S05]  /*07e0*/  @P2 IMAD.WIDE R10, R11, 0x4, R6 ;  /* 0x000000040b0a2825 */ /* 0x000fca00078e0206 */
[----:B------:R2:W-:Y:S04]  /*07f0*/  @P2 STG.E desc[UR6][R10.64], R16 ;  /* 0x000000100a002986 */ /* 0x0005e8000c101906 */
[----:B------:R-:W3:Y:S01]  /*0800*/  LDG.E R14, desc[UR6][R8.64+0xc] ;  /* 0x00000c06080e7981 */ /* 0x000ee2000c1e1900 */
[----:B------:R-:W-:Y:S02]  /*0810*/  @P2 IADD3 R17, PT, PT, R2, 0x1, RZ ;  /* 0x0000000102112810 */ /* 0x000fe40007ffe0ff */
[----:B------:R-:W-:-:S03]  /*0820*/  IADD3 R4, PT, PT, R4, 0x4, RZ ;  /* 0x0000000404047810 */ /* 0x000fc60007ffe0ff */
[----:B------:R-:W-:Y:S01]  /*0830*/  @P2 IMAD.MOV.U32 R2, RZ, RZ, R17 ;  /* 0x000000ffff022224 */ /* 0x000fe200078e0011 */
[----:B---3--:R-:W-:-:S13]  /*0840*/  ISETP.NE.AND P1, PT, R14, R3, PT ;  /* 0x000000030e00720c */ /* 0x008fda0003f25270 */
[C---:B-1----:R-:W-:Y:S01]  /*0850*/  @P1 IADD3 R13, PT, PT, R2.reuse, R5, RZ ;  /* 0x00000005020d1210 */ /* 0x042fe20007ffe0ff */
[----:B------:R-:W-:-:S04]  /*0860*/  @P1 VIADD R12, R2, 0x1 ;  /* 0x00000001020c1836 */ /* 0x000fc80000000000 */
[----:B------:R-:W-:-:S04]  /*0870*/  @P1 IMAD.WIDE R6, R13, 0x4, R6 ;  /* 0x000000040d061825 */ /* 0x000fc800078e0206 */
[----:B------:R-:W-:Y:S01]  /*0880*/  @P1 IMAD.MOV.U32 R2, RZ, RZ, R12 ;  /* 0x000000ffff021224 */ /* 0x000fe200078e000c */
[----:B------:R2:W-:Y:S06]  /*0890*/  @P1 STG.E desc[UR6][R6.64], R14 ;  /* 0x0000000e06001986 */ /* 0x0005ec000c101906 */
.L_x_19:
[----:B------:R-:W-:Y:S05]  /*08a0*/  @!P0 BRA `(.L_x_16) ;  /* 0x0000000000848947 */ /* 0x000fea0003800000 */
[----:B------:R-:W-:Y:S02]  /*08b0*/  ISETP.NE.AND P1, PT, R18, 0x1, PT ;  /* 0x000000011200780c */ /* 0x000fe40003f25270 */
[----:B--2---:R-:W-:-:S04]  /*08c0*/  LOP3.LUT R6, R3, 0x1, RZ, 0xc0, !PT ;  /* 0x0000000103067812 */ /* 0x004fc800078ec0ff */
[----:B------:R-:W-:-:S07]  /*08d0*/  ISETP.NE.U32.AND P0, PT, R6, 0x1, PT ;  /* 0x000000010600780c */ /* 0x000fce0003f05070 */
        /* <DEDUP_REMOVED lines=10> */
[----:B------:R-:W-:Y:S02]  /*0980*/  @P1 IADD3 R14, PT, PT, R2, 0x1, RZ ;  /* 0x00000001020e1810 */ /* 0x000fe40007ffe0ff */
[----:B------:R-:W-:-:S03]  /*0990*/  IADD3 R4, PT, PT, R4, 0x2, RZ ;  /* 0x0000000204047810 */ /* 0x000fc60007ffe0ff */
[----:B------:R-:W-:Y:S01]  /*09a0*/  @P1 IMAD.MOV.U32 R2, RZ, RZ, R14 ;  /* 0x000000ffff021224 */ /* 0x000fe200078e000e */
[----:B--2---:R-:W-:-:S13]  /*09b0*/  ISETP.NE.AND P2, PT, R13, R3, PT ;  /* 0x000000030d00720c */ /* 0x004fda0003f45270 */
[C---:B------:R-:W-:Y:S01]  /*09c0*/  @P2 IADD3 R15, PT, PT, R2.reuse, R5, RZ ;  /* 0x00000005020f2210 */ /* 0x040fe20007ffe0ff */
[----:B------:R-:W-:-:S04]  /*09d0*/  @P2 VIADD R14, R2, 0x1 ;  /* 0x00000001020e2836 */ /* 0x000fc80000000000 */
[----:B------:R-:W-:-:S04]  /*09e0*/  @P2 IMAD.WIDE R6, R15, 0x4, R6 ;  /* 0x000000040f062825 */ /* 0x000fc800078e0206 */
[----:B------:R-:W-:Y:S01]  /*09f0*/  @P2 IMAD.MOV.U32 R2, RZ, RZ, R14 ;  /* 0x000000ffff022224 */ /* 0x000fe200078e000e */
[----:B------:R1:W-:Y:S06]  /*0a00*/  @P2 STG.E desc[UR6][R6.64], R13 ;  /* 0x0000000d06002986 */ /* 0x0003ec000c101906 */
.L_x_20:
[----:B------:R-:W-:Y:S05]  /*0a10*/  @P0 BRA `(.L_x_16) ;  /* 0x0000000000280947 */ /* 0x000fea0003800000 */
[----:B------:R-:W2:Y:S01]  /*0a20*/  LDC.64 R8, c[0x0][0x380] ;  /* 0x0000e000ff087b82 */ /* 0x000ea20000000a00 */
[----:B-1----:R-:W-:-:S05]  /*0a30*/  IADD3 R7, PT, PT, R5, R4, RZ ;  /* 0x0000000405077210 */ /* 0x002fca0007ffe0ff */
[----:B--2---:R-:W-:-:S06]  /*0a40*/  IMAD.WIDE R6, R7, 0x4, R8 ;  /* 0x0000000407067825 */ /* 0x004fcc00078e0208 */
[----:B0-----:R-:W2:Y:S02]  /*0a50*/  LDG.E R6, desc[UR6][R6.64] ;  /* 0x0000000606067981 */ /* 0x001ea4000c1e1900 */
[----:B--2---:R-:W-:-:S13]  /*0a60*/  ISETP.NE.AND P0, PT, R6, R3, PT ;  /* 0x000000030600720c */ /* 0x004fda0003f05270 */
[C---:B------:R-:W-:Y:S01]  /*0a70*/  @P0 IMAD.IADD R5, R2.reuse, 0x1, R5 ;  /* 0x0000000102050824 */ /* 0x040fe200078e0205 */
[----:B------:R-:W-:-:S03]  /*0a80*/  @P0 IADD3 R4, PT, PT, R2, 0x1, RZ ;  /* 0x0000000102040810 */ /* 0x000fc60007ffe0ff */
[----:B------:R-:W-:-:S04]  /*0a90*/  @P0 IMAD.WIDE R8, R5, 0x4, R8 ;  /* 0x0000000405080825 */ /* 0x000fc800078e0208 */
[----:B------:R-:W-:Y:S01]  /*0aa0*/  @P0 IMAD.MOV.U32 R2, RZ, RZ, R4 ;  /* 0x000000ffff020224 */ /* 0x000fe200078e0004 */
[----:B------:R3:W-:Y:S06]  /*0ab0*/  @P0 STG.E desc[UR6][R8.64], R6 ;  /* 0x0000000608000986 */ /* 0x0007ec000c101906 */
.L_x_16:
[----:B------:R-:W4:Y:S01]  /*0ac0*/  LDC.64 R4, c[0x0][0x388] ;  /* 0x0000e200ff047b82 */ /* 0x000f220000000a00 */
[C---:B-12---:R-:W-:Y:S02]  /*0ad0*/  IADD3 R7, PT, PT, R2.reuse, -0x1, RZ ;  /* 0xffffffff02077810 */ /* 0x046fe40007ffe0ff */
[----:B------:R-:W-:Y:S01]  /*0ae0*/  ISETP.GE.AND P0, PT, R2, 0x2, PT ;  /* 0x000000020200780c */ /* 0x000fe20003f06270 */
[----:B----4-:R-:W-:-:S05]  /*0af0*/  IMAD.WIDE R4, R0, 0x4, R4 ;  /* 0x0000000400047825 */ /* 0x010fca00078e0204 */
[----:B0-----:R0:W-:Y:S07]  /*0b00*/  STG.E desc[UR6][R4.64], R7 ;  /* 0x0000000704007986 */ /* 0x0011ee000c101906 */
[----:B------:R-:W-:Y:S05]  /*0b10*/  @!P0 BRA `(.L_x_21) ;  /* 0x0000000000e88947 */ /* 0x000fea0003800000 */
[----:B------:R-:W-:-:S13]  /*0b20*/  ISETP.GE.AND P0, PT, R2, R3, PT ;  /* 0x000000030200720c */ /* 0x000fda0003f06270 */
[----:B------:R-:W-:Y:S05]  /*0b30*/  @P0 EXIT ;  /* 0x000000000000094d */ /* 0x000fea0003800000 */
[----:B0-----:R-:W-:Y:S01]  /*0b40*/  IADD3 R4, PT, PT, R2, -R3, RZ ;  /* 0x8000000302047210 */ /* 0x001fe20007ffe0ff */
[----:B------:R-:W-:Y:S01]  /*0b50*/  IMAD.IADD R10, R3, 0x1, -R2 ;  /* 0x00000001030a7824 */ /* 0x000fe200078e0a02 */
[----:B------:R-:W-:Y:S02]  /*0b60*/  BSSY.RECONVERGENT B0, `(.L_x_22) ;  /* 0x0000019000007945 */ /* 0x000fe40003800200 */
[----:B------:R-:W-:Y:S02]  /*0b70*/  ISETP.GT.U32.AND P1, PT, R4, -0x8, PT ;  /* 0xfffffff80400780c */ /* 0x000fe40003f24070 */
[----:B------:R-:W-:-:S04]  /*0b80*/  LOP3.LUT R11, R10, 0x7, RZ, 0xc0, !PT ;  /* 0x000000070a0b7812 */ /* 0x000fc800078ec0ff */
[----:B------:R-:W-:-:S07]  /*0b90*/  ISETP.NE.AND P0, PT, R11, RZ, PT ;  /* 0x000000ff0b00720c */ /* 0x000fce0003f05270 */
[----:B------:R-:W-:Y:S06]  /*0ba0*/  @P1 BRA `(.L_x_23) ;  /* 0x0000000000501947 */ /* 0x000fec0003800000 */
[----:B---3--:R-:W0:Y:S01]  /*0bb0*/  LDC.64 R6, c[0x0][0x380] ;  /* 0x0000e000ff067b82 */ /* 0x008e220000000a00 */
[----:B------:R-:W-:Y:S01]  /*0bc0*/  LOP3.LUT R4, R10, 0xfffffff8, RZ, 0xc0, !PT ;  /* 0xfffffff80a047812 */ /* 0x000fe200078ec0ff */
[----:B------:R-:W-:-:S04]  /*0bd0*/  IMAD R9, R0, R3, R2 ;  /* 0x0000000300097224 */ /* 0x000fc800078e0202 */
[----:B------:R-:W-:Y:S01]  /*0be0*/  IMAD.MOV R8, RZ, RZ, -R4 ;  /* 0x000000ffff087224 */ /* 0x000fe200078e0a04 */
[----:B0-----:R-:W-:-:S04]  /*0bf0*/  IADD3 R6, P1, PT, R6, 0x10, RZ ;  /* 0x0000001006067810 */ /* 0x001fc80007f3e0ff */
[----:B------:R-:W-:-:S09]  /*0c00*/  IADD3.X R7, PT, PT, RZ, R7, RZ, P1, !PT ;  /* 0x00000007ff077210 */ /* 0x000fd20000ffe4ff */
.L_x_24:
[----:B0-----:R-:W-:Y:S01]  /*0c10*/  IMAD.WIDE R4, R9, 0x4, R6 ;  /* 0x0000000409047825 */ /* 0x001fe200078e0206 */
[----:B------:R-:W-:-:S03]  /*0c20*/  IADD3 R2, PT, PT, R2, 0x8, RZ ;  /* 0x0000000802027810 */ /* 0x000fc60007ffe0ff */
[----:B------:R-:W-:Y:S01]  /*0c30*/  VIADD R8, R8, 0x8 ;  /* 0x0000000808087836 */ /* 0x000fe20000000000 */
[----:B------:R0:W-:Y:S01]  /*0c40*/  STG.E desc[UR6][R4.64+-0x10], R3 ;  /* 0xfffff00304007986 */ /* 0x0001e2000c101906 */
[----:B------:R-:W-:-:S03]  /*0c50*/  VIADD R9, R9, 0x8 ;  /* 0x0000000809097836 */ /* 0x000fc60000000000 */
[----:B------:R0:W-:Y:S01]  /*0c60*/  STG.E desc[UR6][R4.64+-0xc], R3 ;  /* 0xfffff40304007986 */ /* 0x0001e2000c101906 */
[----:B------:R-:W-:-:S03]  /*0c70*/  ISETP.NE.AND P1, PT, R8, RZ, PT ;  /* 0x000000ff0800720c */ /* 0x000fc60003f25270 */
[----:B------:R0:W-:Y:S04]  /*0c80*/  STG.E desc[UR6][R4.64+-0x8], R3 ;  /* 0xfffff80304007986 */ /* 0x0001e8000c101906 */
[----:B------:R0:W-:Y:S04]  /*0c90*/  STG.E desc[UR6][R4.64+-0x4], R3 ;  /* 0xfffffc0304007986 */ /* 0x0001e8000c101906 */
[----:B------:R0:W-:Y:S04]  /*0ca0*/  STG.E desc[UR6][R4.64], R3 ;  /* 0x0000000304007986 */ /* 0x0001e8000c101906 */
[----:B------:R0:W-:Y:S04]  /*0cb0*/  STG.E desc[UR6][R4.64+0x4], R3 ;  /* 0x0000040304007986 */ /* 0x0001e8000c101906 */
[----:B------:R0:W-:Y:S04]  /*0cc0*/  STG.E desc[UR6][R4.64+0x8], R3 ;  /* 0x0000080304007986 */ /* 0x0001e8000c101906 */
[----:B------:R0:W-:Y:S01]  /*0cd0*/  STG.E desc[UR6][R4.64+0xc], R3 ;  /* 0x00000c0304007986 */ /* 0x0001e2000c101906 */
[----:B------:R-:W-:Y:S05]  /*0ce0*/  @P1 BRA `(.L_x_24) ;  /* 0xfffffffc00c81947 */ /* 0x000fea000383ffff */
.L_x_23:
[----:B------:R-:W-:Y:S05]  /*0cf0*/  BSYNC.RECONVERGENT B0 ;  /* 0x0000000000007941 */ /* 0x000fea0003800200 */
.L_x_22:
[----:B------:R-:W-:Y:S05]  /*0d00*/  @!P0 EXIT ;  /* 0x000000000000894d */ /* 0x000fea0003800000 */
[----:B------:R-:W-:Y:S02]  /*0d10*/  ISETP.GE.U32.AND P0, PT, R11, 0x4, PT ;  /* 0x000000040b00780c */ /* 0x000fe40003f06070 */
[----:B---3--:R-:W-:-:S04]  /*0d20*/  LOP3.LUT R6, R10, 0x3, RZ, 0xc0, !PT ;  /* 0x000000030a067812 */ /* 0x008fc800078ec0ff */
[----:B------:R-:W-:-:S07]  /*0d30*/  ISETP.NE.AND P1, PT, R6, RZ, PT ;  /* 0x000000ff0600720c */ /* 0x000fce0003f25270 */
[----:B0-----:R-:W0:Y:S01]  /*0d40*/  @P0 LDC.64 R4, c[0x0][0x380] ;  /* 0x0000e000ff040b82 */ /* 0x001e220000000a00 */
[----:B------:R-:W-:-:S04]  /*0d50*/  @P0 IMAD R7, R0, R3, R2 ;  /* 0x0000000300070224 */ /* 0x000fc800078e0202 */
[----:B0-----:R-:W-:-:S05]  /*0d60*/  @P0 IMAD.WIDE R4, R7, 0x4, R4 ;  /* 0x0000000407040825 */ /* 0x001fca00078e0204 */
[----:B------:R0:W-:Y:S04]  /*0d70*/  @P0 STG.E desc[UR6][R4.64], R3 ;  /* 0x0000000304000986 */ /* 0x0001e8000c101906 */
[----:B------:R0:W-:Y:S04]  /*0d80*/  @P0 STG.E desc[UR6][R4.64+0x4], R3 ;  /* 0x0000040304000986 */ /* 0x0001e8000c101906 */
[----:B------:R0:W-:Y:S04]  /*0d90*/  @P0 STG.E desc[UR6][R4.64+0x8], R3 ;  /* 0x0000080304000986 */ /* 0x0001e8000c101906 */
[----:B------:R0:W-:Y:S01]  /*0da0*/  @P0 STG.E desc[UR6][R4.64+0xc], R3 ;  /* 0x00000c0304000986 */ /* 0x0001e2000c101906 */
[----:B------:R-:W-:Y:S05]  /*0db0*/  @!P1 EXIT ;  /* 0x000000000000994d */ /* 0x000fea0003800000 */
[----:B------:R-:W-:Y:S02]  /*0dc0*/  ISETP.NE.AND P1, PT, R6, 0x1, PT ;  /* 0x000000010600780c */ /* 0x000fe40003f25270 */
[----:B------:R-:W-:Y:S02]  /*0dd0*/  LOP3.LUT R6, R10, 0x1, RZ, 0xc0, !PT ;  /* 0x000000010a067812 */ /* 0x000fe400078ec0ff */
[----:B------:R-:W-:Y:S02]  /*0de0*/  @P0 IADD3 R2, PT, PT, R2, 0x4, RZ ;  /* 0x0000000402020810 */ /* 0x000fe40007ffe0ff */
[----:B------:R-:W-:-:S07]  /*0df0*/  ISETP.NE.U32.AND P0, PT, R6, 0x1, PT ;  /* 0x000000010600780c */ /* 0x000fce0003f05070 */
[----:B0-----:R-:W0:Y:S01]  /*0e00*/  @P1 LDC.64 R4, c[0x0][0x380] ;  /* 0x0000e000ff041b82 */ /* 0x001e220000000a00 */
[----:B------:R-:W-:-:S04]  /*0e10*/  @P1 IMAD R7, R0, R3, R2 ;  /* 0x0000000300071224 */ /* 0x000fc800078e0202 */
[----:B0-----:R-:W-:-:S05]  /*0e20*/  @P1 IMAD.WIDE R4, R7, 0x4, R4 ;  /* 0x0000000407041825 */ /* 0x001fca00078e0204 */
[----:B------:R0:W-:Y:S04]  /*0e30*/  @P1 STG.E desc[UR6][R4.64], R3 ;  /* 0x0000000304001986 */ /* 0x0001e8000c101906 */
[----:B------:R0:W-:Y:S01]  /*0e40*/  @P1 STG.E desc[UR6][R4.64+0x4], R3 ;  /* 0x0000040304001986 */ /* 0x0001e2000c101906 */
[----:B------:R-:W-:Y:S05]  /*0e50*/  @P0 EXIT ;  /* 0x000000000000094d */ /* 0x000fea0003800000 */
[----:B0-----:R-:W0:Y:S01]  /*0e60*/  LDC.64 R4, c[0x0][0x380] ;  /* 0x0000e000ff047b82 */ /* 0x001e220000000a00 */
[----:B------:R-:W-:-:S04]  /*0e70*/  @P1 VIADD R2, R2, 0x2 ;  /* 0x0000000202021836 */ /* 0x000fc80000000000 */
[----:B------:R-:W-:-:S04]  /*0e80*/  IMAD R7, R0, R3, R2 ;  /* 0x0000000300077224 */ /* 0x000fc800078e0202 */
[----:B0-----:R-:W-:-:S05]  /*0e90*/  IMAD.WIDE R4, R7, 0x4, R4 ;  /* 0x0000000407047825 */ /* 0x001fca00078e0204 */
[----:B------:R-:W-:Y:S01]  /*0ea0*/  STG.E desc[UR6][R4.64], R3 ;  /* 0x0000000304007986 */ /* 0x000fe2000c101906 */
[----:B------:R-:W-:Y:S05]  /*0eb0*/  EXIT ;  /* 0x000000000000794d */ /* 0x000fea0003800000 */
.L_x_21:
[----:B------:R-:W1:Y:S01]  /*0ec0*/  LDC.64 R2, c[0x4][0x8] ;  /* 0x01000200ff027b82 */ /* 0x000e620000000a00 */
[----:B------:R-:W-:-:S05]  /*0ed0*/  HFMA2 R0, -RZ, RZ, 0, 5.9604644775390625e-08 ;  /* 0x00000001ff007431 */ /* 0x000fca00000001ff */
[----:B-1----:R-:W-:Y:S01]  /*0ee0*/  STG.E.U8 desc[UR6][R2.64], R0 ;  /* 0x0000000002007986 */ /* 0x002fe2000c101106 */
[----:B------:R-:W-:Y:S05]  /*0ef0*/  EXIT ;  /* 0x000000000000794d */ /* 0x000fea0003800000 */
.L_x_25:
        /* <DEDUP_REMOVED lines=16> */
.L_x_55:


//--------------------- .text._Z9p1_removePiS_S_i --------------------------
	.section	.text._Z9p1_removePiS_S_i,"ax",@progbits
	.align	128
        .global         _Z9p1_removePiS_S_i
        .type           _Z9p1_removePiS_S_i,@function
        .size           _Z9p1_removePiS_S_i,(.L_x_56 - _Z9p1_removePiS_S_i)
        .other          _Z9p1_removePiS_S_i,@"STO_CUDA_ENTRY STV_DEFAULT"
_Z9p1_removePiS_S_i:
.text._Z9p1_removePiS_S_i:
[----:B------:R-:W-:Y:S01]  /*0000*/  LDC R1, c[0x0][0x37c] ;  /* 0x0000df00ff017b82 */ /* 0x000fe20000000800 */
[----:B------:R-:W0:Y:S07]  /*0010*/  S2R R13, SR_TID.X ;  /* 0x00000000000d7919 */ /* 0x000e2e0000002100 */
[----:B------:R-:W1:Y:S08]  /*0020*/  LDC R0, c[0x0][0x398] ;  /* 0x0000e600ff007b82 */ /* 0x000e700000000800 */
[----:B------:R-:W2:Y:S01]  /*0030*/  S2UR UR6, SR_CTAID.X ;  /* 0x00000000000679c3 */ /* 0x000ea20000002500 */
[----:B-1----:R-:W-:-:S04]  /*0040*/  IADD3 R2, PT, PT, R0, -0x1, RZ ;  /* 0xffffffff00027810 */ /* 0x002fc80007ffe0ff */
[----:B0-----:R-:W-:-:S04]  /*0050*/  ISETP.GE.AND P0, PT, R13, R2, PT ;  /* 0x000000020d00720c */ /* 0x001fc80003f06270 */
[----:B--2---:R-:W-:-:S13]  /*0060*/  ISETP.LE.OR P0, PT, R0, UR6, P0 ;  /* 0x0000000600007c0c */ /* 0x004fda0008703670 */
[----:B------:R-:W-:Y:S05]  /*0070*/  @P0 EXIT ;  /* 0x000000000000094d */ /* 0x000fea0003800000 */
[----:B------:R-:W0:Y:S01]  /*0080*/  LDC.64 R6, c[0x0][0x388] ;  /* 0x0000e200ff067b82 */ /* 0x000e220000000a00 */
[----:B------:R-:W1:Y:S01]  /*0090*/  LDCU.64 UR4, c[0x0][0x358] ;  /* 0x00006b00ff0477ac */ /* 0x000e620008000a00 */
[----:B------:R-:W-:-:S06]  /*00a0*/  IMAD R11, R0, UR6, RZ ;  /* 0x00000006000b7c24 */ /* 0x000fcc000f8e02ff */
[----:B------:R-:W2:Y:S01]  /*00b0*/  LDC.64 R2, c[0x0][0x390] ;  /* 0x0000e400ff027b82 */ /* 0x000ea20000000a00 */
[----:B0-----:R-:W-:-:S06]  /*00c0*/  IMAD.WIDE.U32 R6, R11, 0x4, R6 ;  /* 0x000000040b067825 */ /* 0x001fcc00078e0006 */
[----:B-1----:R-:W3:Y:S01]  /*00d0*/  LDG.E R6, desc[UR4][R6.64] ;  /* 0x0000000406067981 */ /* 0x002ee2000c1e1900 */
[----:B------:R-:W-:-:S05]  /*00e0*/  IADD3 R5, PT, PT, R11, R13, RZ ;  /* 0x0000000d0b057210 */ /* 0x000fca0007ffe0ff */
[----:B--2---:R-:W-:-:S06]  /*00f0*/  IMAD.WIDE.U32 R4, R5, 0x4, R2 ;  /* 0x0000000405047825 */ /* 0x004fcc00078e0002 */
[----:B------:R-:W2:Y:S01]  /*0100*/  LDG.E R4, desc[UR4][R4.64] ;  /* 0x0000000404047981 */ /* 0x000ea2000c1e1900 */
[----:B---3--:R-:W-:-:S05]  /*0110*/  IADD3 R9, PT, PT, R11, R6, RZ ;  /* 0x000000060b097210 */ /* 0x008fca0007ffe0ff */
[----:B------:R-:W-:-:S06]  /*0120*/  IMAD.WIDE R8, R9, 0x4, R2 ;  /* 0x0000000409087825 */ /* 0x000fcc00078e0202 */
[----:B------:R-:W3:Y:S01]  /*0130*/  LDG.E R9, desc[UR4][R8.64] ;  /* 0x0000000408097981 */ /* 0x000ee2000c1e1900 */
[----:B--2---:R-:W-:-:S04]  /*0140*/  ISETP.NE.AND P0, PT, R4, R0, PT ;  /* 0x000000000400720c */ /* 0x004fc80003f05270 */
[----:B---3--:R-:W-:-:S13]  /*0150*/  ISETP.LE.OR P0, PT, R4, R9, !P0 ;  /* 0x000000090400720c */ /* 0x008fda0004703670 */
[----:B------:R-:W-:Y:S05]  /*0160*/  @P0 EXIT ;  /* 0x000000000000094d */ /* 0x000fea0003800000 */
[----:B------:R-:W0:Y:S01]  /*0170*/  LDC.64 R6, c[0x0][0x380] ;  /* 0x0000e000ff067b82 */ /* 0x000e220000000a00 */
[----:B------:R-:W-:Y:S01]  /*0180*/  IADD3 R5, PT, PT, R11, R4, RZ ;  /* 0x000000040b057210 */ /* 0x000fe20007ffe0ff */
[----:B------:R-:W-:-:S04]  /*0190*/  IMAD R9, R13, R0, UR6 ;  /* 0x000000060d097e24 */ /* 0x000fc8000f8e0200 */
[----:B------:R-:W-:-:S04]  /*01a0*/  IMAD.WIDE.U32 R2, R9, 0x4, R2 ;  /* 0x0000000409027825 */ /* 0x000fc800078e0002 */
[----:B0-----:R-:W-:-:S05]  /*01b0*/  IMAD.WIDE R4, R5, 0x4, R6 ;  /* 0x0000000405047825 */ /* 0x001fca00078e0206 */
[----:B------:R-:W-:Y:S04]  /*01c0*/  STG.E desc[UR4][R4.64], R0 ;  /* 0x0000000004007986 */ /* 0x000fe8000c101904 */
[----:B------:R-:W2:Y:S02]  /*01d0*/  LDG.E R3, desc[UR4][R2.64] ;  /* 0x0000000402037981 */ /* 0x000ea4000c1e1900 */
[----:B--2---:R-:W-:-:S04]  /*01e0*/  IMAD R9, R13, R0, R3 ;  /* 0x000000000d097224 */ /* 0x004fc800078e0203 */
[----:B------:R-:W-:-:S05]  /*01f0*/  IMAD.WIDE R6, R9, 0x4, R6 ;  /* 0x0000000409067825 */ /* 0x000fca00078e0206 */
[----:B------:R-:W-:Y:S01]  /*0200*/  STG.E desc[UR4][R6.64], R0 ;  /* 0x0000000006007986 */ /* 0x000fe2000c101904 */
[----:B------:R-:W-:Y:S05]  /*0210*/  EXIT ;  /* 0x000000000000794d */ /* 0x000fea0003800000 */
.L_x_26:
        /* <DEDUP_REMOVED lines=14> */
.L_x_56:


//--------------------- .text._Z11p1_evaluatePiS_i --------------------------
	.section	.text._Z11p1_evaluatePiS_i,"ax",@progbits
	.align	128
        .global         _Z11p1_evaluatePiS_i
        .type           _Z11p1_evaluatePiS_i,@function
        .size           _Z11p1_evaluatePiS_i,(.L_x_57 - _Z11p1_evaluatePiS_i)
        .other          _Z11p1_evaluatePiS_i,@"STO_CUDA_ENTRY STV_DEFAULT"
_Z11p1_evaluatePiS_i:
.text._Z11p1_evaluatePiS_i:
[----:B------:R-:W-:Y:S01]  /*0000*/  LDC R1, c[0x0][0x37c] ;  /* 0x0000df00ff017b82 */ /* 0x000fe20000000800 */
[----:B------:R-:W0:Y:S07]  /*0010*/  S2R R11, SR_TID.X ;  /* 0x00000000000b7919 */ /* 0x000e2e0000002100 */
[----:B------:R-:W0:Y:S02]  /*0020*/  LDC R0, c[0x0][0x390] ;  /* 0x0000e400ff007b82 */ /* 0x000e240000000800 */
[----:B0-----:R-:W-:-:S13]  /*0030*/  ISETP.GE.AND P0, PT, R11, R0, PT ;  /* 0x000000000b00720c */ /* 0x001fda0003f06270 */
[----:B------:R-:W-:Y:S05]  /*0040*/  @P0 EXIT ;  /* 0x000000000000094d */ /* 0x000fea0003800000 */
[----:B------:R-:W0:Y:S01]  /*0050*/  LDC.64 R6, c[0x0][0x388] ;  /* 0x0000e200ff067b82 */ /* 0x000e220000000a00 */
[----:B------:R-:W1:Y:S01]  /*0060*/  LDCU.64 UR4, c[0x0][0x358] ;  /* 0x00006b00ff0477ac */ /* 0x000e620008000a00 */
[----:B------:R-:W-:-:S06]  /*0070*/  IMAD R9, R11, R0, RZ ;  /* 0x000000000b097224 */ /* 0x000fcc00078e02ff */
[----:B------:R-:W2:Y:S01]  /*0080*/  LDC.64 R4, c[0x0][0x380] ;  /* 0x0000e000ff047b82 */ /* 0x000ea20000000a00 */
[----:B0-----:R-:W-:-:S05]  /*0090*/  IMAD.WIDE.U32 R2, R11, 0x4, R6 ;  /* 0x000000040b027825 */ /* 0x001fca00078e0006 */
[----:B-1----:R-:W-:Y:S01]  /*00a0*/  STG.E desc[UR4][R2.64], R0 ;  /* 0x0000000002007986 */ /* 0x002fe2000c101904 */
[----:B--2---:R-:W-:Y:S01]  /*00b0*/  IMAD.WIDE.U32 R4, R9, 0x4, R4 ;  /* 0x0000000409047825 */ /* 0x004fe200078e0004 */
[----:B------:R-:W-:Y:S06]  /*00c0*/  BAR.SYNC.DEFER_BLOCKING 0x0 ;  /* 0x0000000000007b1d */ /* 0x000fec0000010000 */
[----:B------:R-:W2:Y:S02]  /*00d0*/  LDG.E R5, desc[UR4][R4.64] ;  /* 0x0000000404057981 */ /* 0x000ea4000c1e1900 */
[----:B--2---:R-:W-:-:S13]  /*00e0*/  ISETP.NE.AND P0, PT, R5, R0, PT ;  /* 0x000000000500720c */ /* 0x004fda0003f05270 */
[----:B------:R-:W0:Y:S01]  /*00f0*/  @!P0 LDC.64 R8, c[0x4][RZ] ;  /* 0x01000000ff088b82 */ /* 0x000e220000000a00 */
[----:B------:R-:W-:-:S05]  /*0100*/  @P0 IMAD.WIDE R6, R5, 0x4, R6 ;  /* 0x0000000405060825 */ /* 0x000fca00078e0206 */
[----:B------:R-:W-:Y:S04]  /*0110*/  @P0 STG.E desc[UR4][R6.64], R11 ;  /* 0x0000000b06000986 */ /* 0x000fe8000c101904 */
[----:B0-----:R-:W-:Y:S01]  /*0120*/  @!P0 STG.E.U8 desc[UR4][R8.64], RZ ;  /* 0x000000ff08008986 */ /* 0x001fe2000c101104 */
[----:B------:R-:W-:Y:S06]  /*0130*/  BAR.SYNC.DEFER_BLOCKING 0x0 ;  /* 0x0000000000007b1d */ /* 0x000fec0000010000 */
[----:B------:R-:W-:Y:S05]  /*0140*/  EXIT ;  /* 0x000000000000794d */ /* 0x000fea0003800000 */
.L_x_27:
        /* <DEDUP_REMOVED lines=11> */
.L_x_57:


//--------------------- .text._Z9p1_acceptPiS_S_S_i --------------------------
	.section	.text._Z9p1_acceptPiS_S_S_i,"ax",@progbits
	.align	128
        .global         _Z9p1_acceptPiS_S_S_i
        .type           _Z9p1_acceptPiS_S_S_i,@function
        .size           _Z9p1_acceptPiS_S_S_i,(.L_x_58 - _Z9p1_acceptPiS_S_S_i)
        .other          _Z9p1_acceptPiS_S_S_i,@"STO_CUDA_ENTRY STV_DEFAULT"
_Z9p1_acceptPiS_S_S_i:
.text._Z9p1_acceptPiS_S_S_i:
[----:B------:R-:W-:Y:S01]  /*0000*/  LDC R1, c[0x0][0x37c] ;  /* 0x0000df00ff017b82 */ /* 0x000fe20000000800 */
[----:B------:R-:W0:Y:S07]  /*0010*/  S2R R13, SR_TID.X ;  /* 0x00000000000d7919 */ /* 0x000e2e0000002100 */
[----:B------:R-:W0:Y:S01]  /*0020*/  S2UR UR4, SR_CTAID.X ;  /* 0x00000000000479c3 */ /* 0x000e220000002500 */
[----:B------:R-:W1:Y:S02]  /*0030*/  LDCU UR5, c[0x0][0x3a0] ;  /* 0x00007400ff0577ac */ /* 0x000e640008000800 */
[----:B-1----:R-:W-:Y:S01]  /*0040*/  IMAD.U32 R15, RZ, RZ, UR5 ;  /* 0x00000005ff0f7e24 */ /* 0x002fe2000f8e00ff */
[----:B0-----:R-:W-:-:S04]  /*0050*/  VIMNMX R0, PT, PT, R13, UR4, !PT ;  /* 0x000000040d007c48 */ /* 0x001fc8000ffe0100 */
[----:B------:R-:W-:-:S13]  /*0060*/  ISETP.GE.AND P0, PT, R0, R15, PT ;  /* 0x0000000f0000720c */ /* 0x000fda0003f06270 */
[----:B------:R-:W-:Y:S05]  /*0070*/  @P0 EXIT ;  /* 0x000000000000094d */ /* 0x000fea0003800000 */
[----:B------:R-:W0:Y:S01]  /*0080*/  LDC.64 R4, c[0x0][0x390] ;  /* 0x0000e400ff047b82 */ /* 0x000e220000000a00 */
[----:B------:R-:W1:Y:S01]  /*0090*/  LDCU.64 UR6, c[0x0][0x358] ;  /* 0x00006b00ff0677ac */ /* 0x000e620008000a00 */
[----:B------:R-:W-:-:S04]  /*00a0*/  IMAD R0, R15, UR4, RZ ;  /* 0x000000040f007c24 */ /* 0x000fc8000f8e02ff */
[----:B------:R-:W-:Y:S02]  /*00b0*/  IMAD.IADD R11, R0, 0x1, R13 ;  /* 0x00000001000b7824 */ /* 0x000fe400078e020d */
[----:B------:R-:W2:Y:S02]  /*00c0*/  LDC.64 R2, c[0x0][0x380] ;  /* 0x0000e000ff027b82 */ /* 0x000ea40000000a00 */
[----:B0-----:R-:W-:-:S05]  /*00d0*/  IMAD.WIDE.U32 R4, R11, 0x4, R4 ;  /* 0x000000040b047825 */ /* 0x001fca00078e0004 */
[----:B-1----:R0:W-:Y:S01]  /*00e0*/  STG.E desc[UR6][R4.64], R15 ;  /* 0x0000000f04007986 */ /* 0x0021e2000c101906 */
[----:B--2---:R-:W-:-:S05]  /*00f0*/  IMAD.WIDE.U32 R2, R11, 0x4, R2 ;  /* 0x000000040b027825 */ /* 0x004fca00078e0002 */
[----:B------:R-:W2:Y:S01]  /*0100*/  LDG.E R9, desc[UR6][R2.64] ;  /* 0x0000000602097981 */ /* 0x000ea2000c1e1900 */
[----:B------:R-:W1:Y:S01]  /*0110*/  LDCU UR4, c[0x0][0x3a0] ;  /* 0x00007400ff0477ac */ /* 0x000e620008000800 */
[----:B------:R-:W-:Y:S01]  /*0120*/  BSSY.RECONVERGENT B0, `(.L_x_28) ;  /* 0x000000a000007945 */ /* 0x000fe20003800200 */
[----:B------:R-:W-:Y:S02]  /*0130*/  ISETP.GE.U32.AND P1, PT, R15, 0x2, PT ;  /* 0x000000020f00780c */ /* 0x000fe40003f26070 */
[----:B-1----:R-:W-:Y:S02]  /*0140*/  MOV R7, UR4 ;  /* 0x0000000400077c02 */ /* 0x002fe40008000f00 */
[----:B--2---:R-:W-:-:S13]  /*0150*/  ISETP.NE.AND P0, PT, R9, R15, PT ;  /* 0x0000000f0900720c */ /* 0x004fda0003f05270 */
[----:B0-----:R-:W-:Y:S05]  /*0160*/  @!P0 BRA `(.L_x_29) ;  /* 0x0000000000148947 */ /* 0x001fea0003800000 */
[----:B------:R-:W0:Y:S01]  /*0170*/  LDC.64 R6, c[0x0][0x398] ;  /* 0x0000e600ff067b82 */ /* 0x000e220000000a00 */
[----:B------:R-:W-:-:S04]  /*0180*/  IMAD.IADD R9, R0, 0x1, R9 ;  /* 0x0000000100097824 */ /* 0x000fc800078e0209 */
[----:B0-----:R-:W-:-:S06]  /*0190*/  IMAD.WIDE R6, R9, 0x4, R6 ;  /* 0x0000000409067825 */ /* 0x001fcc00078e0206 */
[----:B------:R-:W2:Y:S04]  /*01a0*/  LDG.E R7, desc[UR6][R6.64] ;  /* 0x0000000606077981 */ /* 0x000ea8000c1e1900 */
[----:B--2---:R0:W-:Y:S02]  /*01b0*/  STG.E desc[UR6][R4.64], R7 ;  /* 0x0000000704007986 */ /* 0x0041e4000c101906 */
.L_x_29:
[----:B------:R-:W-:Y:S05]  /*01c0*/  BSYNC.RECONVERGENT B0 ;  /* 0x0000000000007941 */ /* 0x000fea0003800200 */
.L_x_28:
[----:B------:R-:W-:Y:S05]  /*01d0*/  @!P1 BRA `(.L_x_30) ;  /* 0x0000000000489947 */ /* 0x000fea0003800000 */
[----:B------:R-:W1:Y:S01]  /*01e0*/  LDC R15, c[0x0][0x3a0] ;  /* 0x0000e800ff0f7b82 */ /* 0x000e620000000800 */
[----:B------:R-:W-:-:S07]  /*01f0*/  UMOV UR4, 0x1 ;  /* 0x0000000100047882 */ /* 0x000fce0000000000 */
[----:B------:R-:W2:Y:S02]  /*0200*/  LDC.64 R8, c[0x0][0x390] ;  /* 0x0000e400ff087b82 */ /* 0x000ea40000000a00 */
.L_x_33:
[----:B------:R-:W-:Y:S01]  /*0210*/  ISETP.GE.U32.AND P0, PT, R13, UR4, PT ;  /* 0x000000040d007c0c */ /* 0x000fe2000bf06070 */
[----:B------:R-:W-:-:S12]  /*0220*/  BSSY.RECONVERGENT B0, `(.L_x_31) ;  /* 0x0000008000007945 */ /* 0x000fd80003800200 */
[----:B---3--:R-:W-:Y:S05]  /*0230*/  @!P0 BRA `(.L_x_32) ;  /* 0x0000000000188947 */ /* 0x008fea0003800000 */
[----:B0-----:R-:W-:Y:S01]  /*0240*/  IADD3 R7, PT, PT, R11, -UR4, RZ ;  /* 0x800000040b077c10 */ /* 0x001fe2000fffe0ff */
[----:B------:R-:W3:Y:S04]  /*0250*/  LDG.E R10, desc[UR6][R4.64] ;  /* 0x00000006040a7981 */ /* 0x000ee8000c1e1900 */
[----:B--2---:R-:W-:-:S06]  /*0260*/  IMAD.WIDE.U32 R6, R7, 0x4, R8 ;  /* 0x0000000407067825 */ /* 0x004fcc00078e0008 */
[----:B------:R-:W3:Y:S02]  /*0270*/  LDG.E R7, desc[UR6][R6.64] ;  /* 0x0000000606077981 */ /* 0x000ee4000c1e1900 */
[----:B---3--:R-:W-:-:S13]  /*0280*/  ISETP.GT.AND P0, PT, R10, R7, PT ;  /* 0x000000070a00720c */ /* 0x008fda0003f04270 */
[----:B------:R3:W-:Y:S02]  /*0290*/  @P0 STG.E desc[UR6][R4.64], R7 ;  /* 0x0000000704000986 */ /* 0x0007e4000c101906 */
.L_x_32:
[----:B------:R-:W-:Y:S05]  /*02a0*/  BSYNC.RECONVERGENT B0 ;  /* 0x0000000000007941 */ /* 0x000fea0003800200 */
.L_x_31:
[----:B------:R-:W-:Y:S01]  /*02b0*/  USHF.L.U32 UR4, UR4, 0x1, URZ ;  /* 0x0000000104047899 */ /* 0x000fe200080006ff */
[----:B------:R-:W-:Y:S05]  /*02c0*/  BAR.SYNC.DEFER_BLOCKING 0x0 ;  /* 0x0000000000007b1d */ /* 0x000fea0000010000 */
[----:B-1----:R-:W-:-:S13]  /*02d0*/  ISETP.LE.AND P0, PT, R15, UR4, PT ;  /* 0x000000040f007c0c */ /* 0x002fda000bf03270 */
[----:B------:R-:W-:Y:S05]  /*02e0*/  @!P0 BRA `(.L_x_33) ;  /* 0xfffffffc00c88947 */ /* 0x000fea000383ffff */
[----:B0--3--:R1:W5:Y:S02]  /*02f0*/  LDG.E R7, desc[UR6][R4.64] ;  /* 0x0000000604077981 */ /* 0x009364000c1e1900 */
.L_x_30:
[----:B-----5:R-:W-:Y:S01]  /*0300*/  ISETP.NE.AND P0, PT, R7, R15, PT ;  /* 0x0000000f0700720c */ /* 0x020fe20003f05270 */
[----:B------:R-:W-:Y:S01]  /*0310*/  BSSY.RECONVERGENT B0, `(.L_x_34) ;  /* 0x0000007000007945 */ /* 0x000fe20003800200 */
[----:B------:R-:W-:-:S11]  /*0320*/  ISETP.NE.AND P1, PT, R13, RZ, PT ;  /* 0x000000ff0d00720c */ /* 0x000fd60003f25270 */
[----:B------:R-:W-:Y:S05]  /*0330*/  @!P0 BRA `(.L_x_35) ;  /* 0x0000000000108947 */ /* 0x000fea0003800000 */
[----:B0-----:R-:W3:Y:S01]  /*0340*/  LDG.E R7, desc[UR6][R2.64] ;  /* 0x0000000602077981 */ /* 0x001ee2000c1e1900 */
[----:B-1----:R-:W0:Y:S02]  /*0350*/  LDC.64 R4, c[0x0][0x380] ;  /* 0x0000e000ff047b82 */ /* 0x002e240000000a00 */
[----:B0-----:R-:W-:-:S05]  /*0360*/  IMAD.WIDE.U32 R4, R0, 0x4, R4 ;  /* 0x0000000400047825 */ /* 0x001fca00078e0004 */
[----:B---3--:R3:W-:Y:S02]  /*0370*/  STG.E desc[UR6][R4.64], R7 ;  /* 0x0000000704007986 */ /* 0x0087e4000c101906 */
.L_x_35:
[----:B------:R-:W-:Y:S05]  /*0380*/  BSYNC.RECONVERGENT B0 ;  /* 0x0000000000007941 */ /* 0x000fea0003800200 */
.L_x_34:
[----:B------:R-:W-:Y:S05]  /*0390*/  @!P1 EXIT ;  /* 0x000000000000994d */ /* 0x000fea0003800000 */
[----:B------:R-:W-:Y:S01]  /*03a0*/  STG.E desc[UR6][R2.64], R15 ;  /* 0x0000000f02007986 */ /* 0x000fe2000c101906 */
[----:B------:R-:W-:Y:S05]  /*03b0*/  EXIT ;  /* 0x000000000000794d */ /* 0x000fea0003800000 */
.L_x_36:
        /* <DEDUP_REMOVED lines=12> */
.L_x_58:


//--------------------- .text._Z12p1_rejectionPiS_S_S_i --------------------------
	.section	.text._Z12p1_rejectionPiS_S_S_i,"ax",@progbits
	.align	128
        .global         _Z12p1_rejectionPiS_S_S_i
        .type           _Z12p1_rejectionPiS_S_S_i,@function
        .size           _Z12p1_rejectionPiS_S_S_i,(.L_x_59 - _Z12p1_rejectionPiS_S_S_i)
        .other          _Z12p1_rejectionPiS_S_S_i,@"STO_CUDA_ENTRY STV_DEFAULT"
_Z12p1_rejectionPiS_S_S_i:
.text._Z12p1_rejectionPiS_S_S_i:
        /* <DEDUP_REMOVED lines=8> */
[----:B------:R-:W-:Y:S01]  /*0080*/  BAR.SYNC.DEFER_BLOCKING 0x0 ;  /* 0x0000000000007b1d */ /* 0x000fe20000010000 */
[----:B------:R-:W-:-:S05]  /*0090*/  UISETP.GE.AND UP0, UPT, UR7, 0x2, UPT ;  /* 0x000000020700788c */ /* 0x000fca000bf06270 */
[----:B------:R-:W-:Y:S01]  /*00a0*/  BSSY.RECONVERGENT B0, `(.L_x_37) ;  /* 0x000004e000007945 */ /* 0x000fe20003800200 */
[----:B------:R-:W0:Y:S03]  /*00b0*/  LDCU.64 UR4, c[0x0][0x358] ;  /* 0x00006b00ff0477ac */ /* 0x000e260008000a00 */
[----:B------:R-:W-:Y:S05]  /*00c0*/  BRA.U !UP0, `(.L_x_38) ;  /* 0x00000005082c7547 */ /* 0x000fea000b800000 */
[----:B------:R-:W1:Y:S01]  /*00d0*/  LDC.64 R4, c[0x0][0x388] ;  /* 0x0000e200ff047b82 */ /* 0x000e620000000a00 */
[----:B------:R-:W2:Y:S01]  /*00e0*/  LDCU.64 UR8, c[0x0][0x380] ;  /* 0x00007000ff0877ac */ /* 0x000ea20008000a00 */
[----:B------:R-:W3:Y:S01]  /*00f0*/  LDCU.64 UR10, c[0x0][0x380] ;  /* 0x00007000ff0a77ac */ /* 0x000ee20008000a00 */
[----:B-1----:R-:W-:-:S06]  /*0100*/  IMAD.WIDE R4, R0, 0x4, R4 ;  /* 0x0000000400047825 */ /* 0x002fcc00078e0204 */
[----:B0-----:R-:W4:Y:S02]  /*0110*/  LDG.E R4, desc[UR4][R4.64] ;  /* 0x0000000404047981 */ /* 0x001f24000c1e1900 */
[----:B----4-:R-:W-:-:S04]  /*0120*/  IMAD R3, R4, UR7, RZ ;  /* 0x0000000704037c24 */ /* 0x010fc8000f8e02ff */
[----:B------:R-:W-:-:S04]  /*0130*/  VIADD R2, R3, 0x1 ;  /* 0x0000000103027836 */ /* 0x000fc80000000000 */
[----:B------:R-:W-:-:S03]  /*0140*/  IMAD.WIDE R6, R2, 0x4, RZ ;  /* 0x0000000402067825 */ /* 0x000fc600078e02ff */
[----:B--2---:R-:W-:-:S04]  /*0150*/  IADD3 R8, P0, PT, R6, UR8, RZ ;  /* 0x0000000806087c10 */ /* 0x004fc8000ff1e0ff */
[----:B------:R-:W-:-:S06]  /*0160*/  IADD3.X R9, PT, PT, R7, UR9, RZ, P0, !PT ;  /* 0x0000000907097c10 */ /* 0x000fcc00087fe4ff */
[----:B------:R-:W2:Y:S01]  /*0170*/  LDG.E R9, desc[UR4][R8.64] ;  /* 0x0000000408097981 */ /* 0x000ea2000c1e1900 */
[----:B------:R-:W-:Y:S01]  /*0180*/  UIADD3 UR6, UPT, UPT, UR7, -0x1, URZ ;  /* 0xffffffff07067890 */ /* 0x000fe2000fffe0ff */
[----:B------:R-:W-:Y:S01]  /*0190*/  IMAD.MOV.U32 R10, RZ, RZ, R6 ;  /* 0x000000ffff0a7224 */ /* 0x000fe200078e0006 */
[----:B------:R-:W-:Y:S01]  /*01a0*/  MOV R12, R7 ;  /* 0x00000007000c7202 */ /* 0x000fe20000000f00 */
[----:B------:R-:W-:Y:S01]  /*01b0*/  IMAD.MOV.U32 R11, RZ, RZ, RZ ;  /* 0x000000ffff0b7224 */ /* 0x000fe200078e00ff */
[----:B--2---:R-:W-:-:S13]  /*01c0*/  ISETP.NE.AND P0, PT, R9, R0, PT ;  /* 0x000000000900720c */ /* 0x004fda0003f05270 */
[----:B---3--:R-:W-:Y:S05]  /*01d0*/  @!P0 BRA `(.L_x_39) ;  /* 0x0000000000308947 */ /* 0x008fea0003800000 */
.L_x_40:
[----:B------:R-:W-:-:S05]  /*01e0*/  VIADD R11, R11, 0x1 ;  /* 0x000000010b0b7836 */ /* 0x000fca0000000000 */
[----:B------:R-:W-:-:S13]  /*01f0*/  ISETP.NE.AND P0, PT, R11, UR6, PT ;  /* 0x000000060b007c0c */ /* 0x000fda000bf05270 */
[----:B------:R-:W-:Y:S05]  /*0200*/  @!P0 BRA `(.L_x_38) ;  /* 0x0000000000dc8947 */ /* 0x000fea0003800000 */
[----:B------:R-:W-:-:S05]  /*0210*/  IADD3 R4, PT, PT, R2, R11, RZ ;  /* 0x0000000b02047210 */ /* 0x000fca0007ffe0ff */
[----:B------:R-:W-:-:S03]  /*0220*/  IMAD.WIDE R4, R4, 0x4, RZ ;  /* 0x0000000404047825 */ /* 0x000fc600078e02ff */
[----:B------:R-:W-:-:S04]  /*0230*/  IADD3 R6, P0, PT, R4, UR10, RZ ;  /* 0x0000000a04067c10 */ /* 0x000fc8000ff1e0ff */
[----:B------:R-:W-:-:S06]  /*0240*/  IADD3.X R7, PT, PT, R5, UR11, RZ, P0, !PT ;  /* 0x0000000b05077c10 */ /* 0x000fcc00087fe4ff */
[----:B------:R-:W2:Y:S02]  /*0250*/  LDG.E R7, desc[UR4][R6.64] ;  /* 0x0000000406077981 */ /* 0x000ea4000c1e1900 */
[----:B--2---:R-:W-:-:S13]  /*0260*/  ISETP.NE.AND P0, PT, R7, R0, PT ;  /* 0x000000000700720c */ /* 0x004fda0003f05270 */
[----:B------:R-:W-:Y:S05]  /*0270*/  @P0 BRA `(.L_x_40) ;  /* 0xfffffffc00d80947 */ /* 0x000fea000383ffff */
[----:B------:R-:W-:Y:S02]  /*0280*/  IMAD.MOV.U32 R10, RZ, RZ, R4 ;  /* 0x000000ffff0a7224 */ /* 0x000fe400078e0004 */
[----:B------:R-:W-:-:S07]  /*0290*/  IMAD.MOV.U32 R12, RZ, RZ, R5 ;  /* 0x000000ffff0c7224 */ /* 0x000fce00078e0005 */
.L_x_39:
[----:B------:R-:W0:Y:S02]  /*02a0*/  LDCU UR8, c[0x0][0x3a0] ;  /* 0x00007400ff0877ac */ /* 0x000e240008000800 */
[----:B0-----:R-:W-:-:S13]  /*02b0*/  ISETP.NE.AND P0, PT, R11, UR8, PT ;  /* 0x000000080b007c0c */ /* 0x001fda000bf05270 */
[----:B------:R-:W-:Y:S05]  /*02c0*/  @!P0 BRA `(.L_x_38) ;  /* 0x0000000000ac8947 */ /* 0x000fea0003800000 */
[----:B------:R-:W0:Y:S08]  /*02d0*/  LDC.64 R4, c[0x0][0x390] ;  /* 0x0000e400ff047b82 */ /* 0x000e300000000a00 */
[----:B------:R-:W1:Y:S08]  /*02e0*/  LDC R8, c[0x0][0x3a0] ;  /* 0x0000e800ff087b82 */ /* 0x000e700000000800 */
[----:B------:R-:W2:Y:S01]  /*02f0*/  LDC.64 R6, c[0x0][0x380] ;  /* 0x0000e000ff067b82 */ /* 0x000ea20000000a00 */
[----:B0-----:R-:W-:-:S05]  /*0300*/  IMAD.WIDE R4, R3, 0x4, R4 ;  /* 0x0000000403047825 */ /* 0x001fca00078e0204 */
[----:B------:R0:W5:Y:S01]  /*0310*/  LDG.E R9, desc[UR4][R4.64] ;  /* 0x0000000404097981 */ /* 0x000162000c1e1900 */
[----:B------:R-:W-:Y:S01]  /*0320*/  HFMA2 R3, -RZ, RZ, 0, 0 ;  /* 0x00000000ff037431 */ /* 0x000fe200000001ff */
[----:B------:R-:W-:Y:S06]  /*0330*/  BSSY.RECONVERGENT B1, `(.L_x_41) ;  /* 0x000000a000017945 */ /* 0x000fec0003800200 */
.L_x_43:
[----:B0-----:R-:W-:-:S04]  /*0340*/  IMAD.IADD R5, R2, 0x1, R3 ;  /* 0x0000000102057824 */ /* 0x001fc800078e0203 */
[----:B--2---:R-:W-:-:S06]  /*0350*/  IMAD.WIDE R4, R5, 0x4, R6 ;  /* 0x0000000405047825 */ /* 0x004fcc00078e0206 */
[----:B------:R-:W2:Y:S02]  /*0360*/  LDG.E R4, desc[UR4][R4.64] ;  /* 0x0000000404047981 */ /* 0x000ea4000c1e1900 */
[----:B--2--5:R-:W-:-:S13]  /*0370*/  ISETP.NE.AND P0, PT, R4, R9, PT ;  /* 0x000000090400720c */ /* 0x024fda0003f05270 */
[----:B------:R-:W-:Y:S05]  /*0380*/  @!P0 BRA `(.L_x_42) ;  /* 0x0000000000108947 */ /* 0x000fea0003800000 */
[----:B------:R-:W-:-:S05]  /*0390*/  VIADD R3, R3, 0x1 ;  /* 0x0000000103037836 */ /* 0x000fca0000000000 */
[----:B------:R-:W-:-:S13]  /*03a0*/  ISETP.NE.AND P0, PT, R3, UR6, PT ;  /* 0x0000000603007c0c */ /* 0x000fda000bf05270 */
[----:B------:R-:W-:Y:S05]  /*03b0*/  @P0 BRA `(.L_x_43) ;  /* 0xfffffffc00e00947 */ /* 0x000fea000383ffff */
[----:B-1----:R-:W-:-:S07]  /*03c0*/  MOV R3, R8 ;  /* 0x0000000800037202 */ /* 0x002fce0000000f00 */
.L_x_42:
[----:B------:R-:W-:Y:S05]  /*03d0*/  BSYNC.RECONVERGENT B1 ;  /* 0x0000000000017941 */ /* 0x000fea0003800200 */
.L_x_41:
[----:B------:R-:W-:Y:S01]  /*03e0*/  ISETP.GE.AND P0, PT, R11, R3, PT ;  /* 0x000000030b00720c */ /* 0x000fe20003f06270 */
[----:B------:R-:W-:-:S12]  /*03f0*/  BSSY.RECONVERGENT B1, `(.L_x_44) ;  /* 0x0000011000017945 */ /* 0x000fd80003800200 */
[----:B------:R-:W-:Y:S05]  /*0400*/  @P0 BRA `(.L_x_45) ;  /* 0x0000000000300947 */ /* 0x000fea0003800000 */
[----:B------:R-:W0:Y:S01]  /*0410*/  LDC R6, c[0x0][0x3a0] ;  /* 0x0000e800ff067b82 */ /* 0x000e220000000800 */
[----:B------:R-:W2:Y:S02]  /*0420*/  LDCU.64 UR8, c[0x0][0x390] ;  /* 0x00007200ff0877ac */ /* 0x000ea40008000a00 */
[----:B--2---:R-:W-:-:S04]  /*0430*/  IADD3 R4, P1, PT, R10, UR8, RZ ;  /* 0x000000080a047c10 */ /* 0x004fc8000ff3e0ff */
[----:B------:R-:W-:Y:S02]  /*0440*/  IADD3.X R5, PT, PT, R12, UR9, RZ, P1, !PT ;  /* 0x000000090c057c10 */ /* 0x000fe40008ffe4ff */
[----:B0-----:R-:W-:-:S13]  /*0450*/  ISETP.NE.AND P0, PT, R9, R6, PT ;  /* 0x000000060900720c */ /* 0x001fda0003f05270 */
[----:B------:R-:W0:Y:S08]  /*0460*/  @P0 LDC.64 R2, c[0x0][0x388] ;  /* 0x0000e200ff020b82 */ /* 0x000e300000000a00 */
[----:B------:R-:W2:Y:S01]  /*0470*/  @P0 LDC.64 R14, c[0x4][RZ] ;  /* 0x01000000ff0e0b82 */ /* 0x000ea20000000a00 */
[----:B0-----:R-:W-:-:S05]  /*0480*/  @P0 IMAD.WIDE R2, R9, 0x4, R2 ;  /* 0x0000000409020825 */ /* 0x001fca00078e0202 */
[----:B------:R3:W-:Y:S04]  /*0490*/  @P0 STG.E desc[UR4][R2.64], R6 ;  /* 0x0000000602000986 */ /* 0x0007e8000c101904 */
[----:B--2---:R3:W-:Y:S04]  /*04a0*/  @P0 STG.E.U8 desc[UR4][R14.64], RZ ;  /* 0x000000ff0e000986 */ /* 0x0047e8000c101104 */
[----:B------:R3:W-:Y:S01]  /*04b0*/  STG.E desc[UR4][R4.64], R0 ;  /* 0x0000000004007986 */ /* 0x0007e2000c101904 */
[----:B------:R-:W-:Y:S05]  /*04c0*/  BRA `(.L_x_46) ;  /* 0x00000000000c7947 */ /* 0x000fea0003800000 */
.L_x_45:
[----:B------:R-:W-:-:S13]  /*04d0*/  ISETP.NE.AND P0, PT, R11, R3, PT ;  /* 0x000000030b00720c */ /* 0x000fda0003f05270 */
[----:B------:R-:W0:Y:S02]  /*04e0*/  @P0 LDC.64 R2, c[0x4][RZ] ;  /* 0x01000000ff020b82 */ /* 0x000e240000000a00 */
[----:B0-----:R0:W-:Y:S02]  /*04f0*/  @P0 STG.E.U8 desc[UR4][R2.64], RZ ;  /* 0x000000ff02000986 */ /* 0x0011e4000c101104 */
.L_x_46:
[----:B------:R-:W-:Y:S05]  /*0500*/  BSYNC.RECONVERGENT B1 ;  /* 0x0000000000017941 */ /* 0x000fea0003800200 */
.L_x_44:
[----:B0--3--:R-:W0:Y:S01]  /*0510*/  LDC.64 R2, c[0x0][0x398] ;  /* 0x0000e600ff027b82 */ /* 0x009e220000000a00 */
[----:B------:R-:W-:Y:S02]  /*0520*/  IMAD.MOV.U32 R5, RZ, RZ, 0x1 ;  /* 0x00000001ff057424 */ /* 0x000fe400078e00ff */
[----:B0-----:R-:W-:-:S05]  /*0530*/  IMAD.WIDE R2, R0, 0x4, R2 ;  /* 0x0000000400027825 */ /* 0x001fca00078e0202 */
[----:B------:R-:W-:Y:S01]  /*0540*/  REDG.E.ADD.STRONG.GPU desc[UR4][R2.64], R5 ;  /* 0x000000050200798e */ /* 0x000fe2000c12e104 */
[----:B------:R-:W-:Y:S05]  /*0550*/  WARPSYNC.ALL ;  /* 0x0000000000007948 */ /* 0x000fea0003800000 */
[----:B------:R-:W-:Y:S06]  /*0560*/  BAR.SYNC.DEFER_BLOCKING 0x0 ;  /* 0x0000000000007b1d */ /* 0x000fec0000010000 */
[----:B------:R-:W-:Y:S05]  /*0570*/  EXIT ;  /* 0x000000000000794d */ /* 0x000fea0003800000 */
.L_x_38:
[----:B0-----:R-:W-:Y:S05]  /*0580*/  BSYNC.RECONVERGENT B0 ;  /* 0x0000000000007941 */ /* 0x001fea0003800200 */
.L_x_37:
[----:B------:R-:W0:Y:S01]  /*0590*/  LDC.64 R2, c[0x4][0x8] ;  /* 0x01000200ff027b82 */ /* 0x000e220000000a00 */
[----:B------:R-:W-:-:S05]  /*05a0*/  HFMA2 R0, -RZ, RZ, 0, 5.9604644775390625e-08 ;  /* 0x00000001ff007431 */ /* 0x000fca00000001ff */
[----:B0-----:R-:W-:Y:S01]  /*05b0*/  STG.E.U8 desc[UR4][R2.64], R0 ;  /* 0x0000000002007986 */ /* 0x001fe2000c101104 */
[----:B------:R-:W-:Y:S05]  /*05c0*/  EXIT ;  /* 0x000000000000794d */ /* 0x000fea0003800000 */
.L_x_47:
        /* <DEDUP_REMOVED lines=11> */
.L_x_59:


//--------------------- .text._Z11p1_proposalPiS_S_i --------------------------
	.section	.text._Z11p1_proposalPiS_S_i,"ax",@progbits
	.align	128
        .global         _Z11p1_proposalPiS_S_i
        .type           _Z11p1_proposalPiS_S_i,@function
        .size           _Z11p1_proposalPiS_S_i,(.L_x_60 - _Z11p1_proposalPiS_S_i)
        .other          _Z11p1_proposalPiS_S_i,@"STO_CUDA_ENTRY STV_DEFAULT"
_Z11p1_proposalPiS_S_i:
.text._Z11p1_proposalPiS_S_i:
[----:B------:R-:W-:Y:S01]  /*0000*/  LDC R1, c[0x0][0x37c] ;  /* 0x0000df00ff017b82 */ /* 0x000fe20000000800 */
[----:B------:R-:W0:Y:S07]  /*0010*/  S2R R0, SR_TID.X ;  /* 0x0000000000007919 */ /* 0x000e2e0000002100 */
[----:B------:R-:W0:Y:S01]  /*0020*/  S2UR UR4, SR_CTAID.X ;  /* 0x00000000000479c3 */ /* 0x000e220000002500 */
[----:B------:R-:W1:Y:S01]  /*0030*/  LDCU UR5, c[0x0][0x398] ;  /* 0x00007300ff0577ac */ /* 0x000e620008000800 */
[----:B------:R-:W-:Y:S01]  /*0040*/  HFMA2 R6, -RZ, RZ, 0, 5.9604644775390625e-08 ;  /* 0x00000001ff067431 */ /* 0x000fe200000001ff */
[----:B------:R-:W2:Y:S05]  /*0050*/  LDCU.64 UR6, c[0x0][0x358] ;  /* 0x00006b00ff0677ac */ /* 0x000eaa0008000a00 */
[----:B------:R-:W0:Y:S08]  /*0060*/  LDC R7, c[0x0][0x360] ;  /* 0x0000d800ff077b82 */ /* 0x000e300000000800 */
[----:B------:R-:W2:Y:S01]  /*0070*/  LDC.64 R2, c[0x4][RZ] ;  /* 0x01000000ff027b82 */ /* 0x000ea20000000a00 */
[----:B0-----:R-:W-:-:S05]  /*0080*/  IMAD R7, R7, UR4, R0 ;  /* 0x0000000407077c24 */ /* 0x001fca000f8e0200 */
[----:B-1----:R-:W-:Y:S01]  /*0090*/  ISETP.GE.AND P0, PT, R7, UR5, PT ;  /* 0x0000000507007c0c */ /* 0x002fe2000bf06270 */
[----:B--2---:R0:W-:-:S12]  /*00a0*/  STG.E.U8 desc[UR6][R2.64], R6 ;  /* 0x0000000602007986 */ /* 0x0041d8000c101106 */
[----:B------:R-:W-:Y:S05]  /*00b0*/  @P0 EXIT ;  /* 0x000000000000094d */ /* 0x000fea0003800000 */
[----:B0-----:R-:W0:Y:S02]  /*00c0*/  LDC.64 R2, c[0x0][0x390] ;  /* 0x0000e400ff027b82 */ /* 0x001e240000000a00 */
[----:B0-----:R-:W-:-:S06]  /*00d0*/  IMAD.WIDE R2, R7, 0x4, R2 ;  /* 0x0000000407027825 */ /* 0x001fcc00078e0202 */
[----:B------:R-:W-:Y:S06]  /*00e0*/  BAR.SYNC.DEFER_BLOCKING 0x0 ;  /* 0x0000000000007b1d */ /* 0x000fec0000010000 */
[----:B------:R-:W2:Y:S01]  /*00f0*/  LDG.E R0, desc[UR6][R2.64] ;  /* 0x0000000602007981 */ /* 0x000ea2000c1e1900 */
[----:B------:R-:W-:-:S06]  /*0100*/  UIADD3 UR4, UPT, UPT, UR5, -0x1, URZ ;  /* 0xffffffff05047890 */ /* 0x000fcc000fffe0ff */
[----:B--2---:R-:W-:-:S13]  /*0110*/  ISETP.GE.AND P0, PT, R0, UR4, PT ;  /* 0x0000000400007c0c */ /* 0x004fda000bf06270 */
[----:B------:R-:W0:Y:S02]  /*0120*/  @P0 LDC.64 R4, c[0x4][0x8] ;  /* 0x01000200ff040b82 */ /* 0x000e240000000a00 */
[----:B0-----:R0:W-:Y:S01]  /*0130*/  @P0 STG.E.U8 desc[UR6][R4.64], R6 ;  /* 0x0000000604000986 */ /* 0x0011e2000c101106 */
[----:B------:R-:W-:Y:S05]  /*0140*/  @P0 EXIT ;  /* 0x000000000000094d */ /* 0x000fea0003800000 */
[----:B------:R-:W1:Y:S02]  /*0150*/  LDC.64 R2, c[0x0][0x388] ;  /* 0x0000e200ff027b82 */ /* 0x000e640000000a00 */
[----:B-1----:R-:W-:-:S05]  /*0160*/  IMAD.WIDE R2, R7, 0x4, R2 ;  /* 0x0000000407027825 */ /* 0x002fca00078e0202 */
[----:B0-----:R-:W2:Y:S02]  /*0170*/  LDG.E R4, desc[UR6][R2.64] ;  /* 0x0000000602047981 */ /* 0x001ea4000c1e1900 */
[----:B--2---:R-:W-:-:S13]  /*0180*/  ISETP.NE.AND P0, PT, R4, UR5, PT ;  /* 0x0000000504007c0c */ /* 0x004fda000bf05270 */
[----:B------:R-:W-:Y:S05]  /*0190*/  @P0 EXIT ;  /* 0x000000000000094d */ /* 0x000fea0003800000 */
[----:B------:R-:W0:Y:S01]  /*01a0*/  LDC.64 R4, c[0x0][0x380] ;  /* 0x0000e000ff047b82 */ /* 0x000e220000000a00 */
[----:B------:R-:W-:-:S05]  /*01b0*/  IMAD R0, R7, UR5, R0 ;  /* 0x0000000507007c24 */ /* 0x000fca000f8e0200 */
[----:B------:R-:W-:-:S05]  /*01c0*/  IADD3 R7, PT, PT, R0, 0x1, RZ ;  /* 0x0000000100077810 */ /* 0x000fca0007ffe0ff */
[----:B0-----:R-:W-:-:S06]  /*01d0*/  IMAD.WIDE R4, R7, 0x4, R4 ;  /* 0x0000000407047825 */ /* 0x001fcc00078e0204 */
[----:B------:R-:W2:Y:S04]  /*01e0*/  LDG.E R5, desc[UR6][R4.64] ;  /* 0x0000000604057981 */ /* 0x000ea8000c1e1900 */
[----:B--2---:R-:W-:Y:S01]  /*01f0*/  STG.E desc[UR6][R2.64], R5 ;  /* 0x0000000502007986 */ /* 0x004fe2000c101906 */
[----:B------:R-:W-:Y:S05]  /*0200*/  EXIT ;  /* 0x000000000000794d */ /* 0x000fea0003800000 */
.L_x_48:
        /* <DEDUP_REMOVED lines=15> */
.L_x_60:


//--------------------- .nv.shared.reserved.0     --------------------------
	.section	.nv.shared.reserved.0,"aw",@nobits
	.weak		__nv_reservedSMEM_offset_0_alias
	.size		__nv_reservedSMEM_offset_0_alias, 0, 64
	.other		__nv_reservedSMEM_offset_0_alias,@"STO_CUDA_RESERVED_SHARED STV_DEFAULT"
__nv_reservedSMEM_offset_0_alias:
	.zero		0
	.zero		64


//--------------------- .nv.global                --------------------------
	.section	.nv.global,"aw",@nobits
.nv.global:
	.type		gpu_reduced_size_empty,@object
	.size		gpu_reduced_size_empty,(stable - gpu_reduced_size_empty)
gpu_reduced_size_empty:
	.zero		1
	.type		stable,@object
	.size		stable,(no_match - stable)
stable:
	.zero		1
	.type		no_match,@object
	.size		no_match,(.L_1 - no_match)
no_match:
	.zero		1
.L_1:


//--------------------- .nv.constant0._Z13fill_matchingPiS_i --------------------------
	.section	.nv.constant0._Z13fill_matchingPiS_i,"a",@progbits
	.sectionflags	@""
	.align	4
.nv.constant0._Z13fill_matchingPiS_i:
	.zero		916


//--------------------- .nv.constant0._Z19fill_matching_zerosPii --------------------------
	.section	.nv.constant0._Z19fill_matching_zerosPii,"a",@progbits
	.sectionflags	@""
	.align	4
.nv.constant0._Z19fill_matching_zerosPii:
	.zero		908


//--------------------- .nv.constant0._Z17get_reduced_sizesPii --------------------------
	.section	.nv.constant0._Z17get_reduced_sizesPii,"a",@progbits
	.sectionflags	@""
	.align	4
.nv.constant0._Z17get_reduced_sizesPii:
	.zero		908


//--------------------- .nv.constant0._Z22p2_getSecondLastChoicePiS_S_S_i --------------------------
	.section	.nv.constant0._Z22p2_getSecondLastChoicePiS_S_S_i,"a",@progbits
	.sectionflags	@""
	.align	4
.nv.constant0._Z22p2_getSecondLastChoicePiS_S_S_i:
	.zero		932


//--------------------- .nv.constant0._Z9p2_removePiS_S_iS_i --------------------------
	.section	.nv.constant0._Z9p2_removePiS_S_iS_i,"a",@progbits
	.sectionflags	@""
	.align	4
.nv.constant0._Z9p2_removePiS_S_iS_i:
	.zero		940


//--------------------- .nv.constant0._Z8get_rankPiiS_S_ --------------------------
	.section	.nv.constant0._Z8get_rankPiiS_S_,"a",@progbits
	.sectionflags	@""
	.align	4
.nv.constant0._Z8get_rankPiiS_S_:
	.zero		928


//--------------------- .nv.constant0._Z8p1_shiftPiS_i --------------------------
	.section	.nv.constant0._Z8p1_shiftPiS_i,"a",@progbits
	.sectionflags	@""
	.align	4
.nv.constant0._Z8p1_shiftPiS_i:
	.zero		916


//--------------------- .nv.constant0._Z9p1_removePiS_S_i --------------------------
	.section	.nv.constant0._Z9p1_removePiS_S_i,"a",@progbits
	.sectionflags	@""
	.align	4
.nv.constant0._Z9p1_removePiS_S_i:
	.zero		924


//--------------------- .nv.constant0._Z11p1_evaluatePiS_i --------------------------
	.section	.nv.constant0._Z11p1_evaluatePiS_i,"a",@progbits
	.sectionflags	@""
	.align	4
.nv.constant0._Z11p1_evaluatePiS_i:
	.zero		916


//--------------------- .nv.constant0._Z9p1_acceptPiS_S_S_i --------------------------
	.section	.nv.constant0._Z9p1_acceptPiS_S_S_i,"a",@progbits
	.sectionflags	@""
	.align	4
.nv.constant0._Z9p1_acceptPiS_S_S_i:
	.zero		932


//--------------------- .nv.constant0._Z12p1_rejectionPiS_S_S_i --------------------------
	.section	.nv.constant0._Z12p1_rejectionPiS_S_S_i,"a",@progbits
	.sectionflags	@""
	.align	4
.nv.constant0._Z12p1_rejectionPiS_S_S_i:
	.zero		932


//--------------------- .nv.constant0._Z11p1_proposalPiS_S_i --------------------------
	.section	.nv.constant0._Z11p1_proposalPiS_S_i,"a",@progbits
	.sectionflags	@""
	.align	4
.nv.constant0._Z11p1_proposalPiS_S_i:
	.zero		924


//--------------------- SYMBOLS --------------------------

	.type		.nv.reservedSmem.offset0,@object
	.size		.nv.reservedSmem.offset0,0x4
